//
// Generated by NVIDIA NVVM Compiler
//
// Compiler Build ID: CL-36424714
// Cuda compilation tools, release 13.0, V13.0.88
// Based on NVVM 20.0.0
//

.version 9.0
.target sm_100
.address_size 64

	// .globl	_Z16add_bias_nchw_3dPKfPfiiiif

.visible .entry _Z16add_bias_nchw_3dPKfPfiiiif(
	.param .u64 .ptr .align 1 _Z16add_bias_nchw_3dPKfPfiiiif_param_0,
	.param .u64 .ptr .align 1 _Z16add_bias_nchw_3dPKfPfiiiif_param_1,
	.param .u32 _Z16add_bias_nchw_3dPKfPfiiiif_param_2,
	.param .u32 _Z16add_bias_nchw_3dPKfPfiiiif_param_3,
	.param .u32 _Z16add_bias_nchw_3dPKfPfiiiif_param_4,
	.param .u32 _Z16add_bias_nchw_3dPKfPfiiiif_param_5,
	.param .f32 _Z16add_bias_nchw_3dPKfPfiiiif_param_6
)
{
	.reg .pred 	%p<16>;
	.reg .b32 	%r<42>;
	.reg .b32 	%f<36>;
	.reg .b64 	%rd<150>;

	ld.param.u32 	%r18, [_Z16add_bias_nchw_3dPKfPfiiiif_param_2];
	ld.param.u32 	%r19, [_Z16add_bias_nchw_3dPKfPfiiiif_param_3];
	ld.param.u32 	%r22, [_Z16add_bias_nchw_3dPKfPfiiiif_param_4];
	ld.param.u32 	%r21, [_Z16add_bias_nchw_3dPKfPfiiiif_param_5];
	mov.u32 	%r23, %tid.x;
	mov.u32 	%r24, %tid.y;
	mov.u32 	%r1, %tid.z;
	mov.u32 	%r25, %ctaid.x;
	mov.u32 	%r26, %ctaid.y;
	mov.u32 	%r2, %ctaid.z;
	mov.u32 	%r27, %ntid.x;
	mad.lo.s32 	%r3, %r25, %r27, %r23;
	mov.u32 	%r28, %ntid.y;
	mad.lo.s32 	%r29, %r26, %r28, %r24;
	mov.u32 	%r5, %ntid.z;
	mad.lo.s32 	%r6, %r2, %r5, %r1;
	setp.ge.s32 	%p1, %r3, %r21;
	setp.ge.s32 	%p2, %r29, %r22;
	or.pred  	%p3, %p1, %p2;
	setp.ge.s32 	%p4, %r6, %r19;
	or.pred  	%p5, %p4, %p3;
	setp.lt.s32 	%p6, %r18, 1;
	or.pred  	%p7, %p5, %p6;
	@%p7 bra 	$L__BB0_12;
	cvt.u64.u32 	%rd1, %r6;
	cvt.u64.u32 	%rd2, %r29;
	cvt.s64.s32 	%rd3, %r3;
	setp.lt.u32 	%p8, %r18, 8;
	mov.b32 	%r40, 0;
	@%p8 bra 	$L__BB0_4;
	ld.param.u32 	%r36, [_Z16add_bias_nchw_3dPKfPfiiiif_param_5];
	ld.param.u32 	%r33, [_Z16add_bias_nchw_3dPKfPfiiiif_param_3];
	ld.param.u64 	%rd146, [_Z16add_bias_nchw_3dPKfPfiiiif_param_1];
	ld.param.u64 	%rd143, [_Z16add_bias_nchw_3dPKfPfiiiif_param_0];
	and.b32  	%r31, %r18, 2147483640;
	neg.s32 	%r38, %r31;
	mul.wide.u32 	%rd29, %r5, %r2;
	cvt.u64.u32 	%rd30, %r1;
	add.s64 	%rd31, %rd29, %rd30;
	cvt.u64.u32 	%rd32, %r33;
	add.s64 	%rd33, %rd31, %rd32;
	cvt.u64.u32 	%rd34, %r22;
	mad.lo.s64 	%rd35, %rd33, %rd34, %rd2;
	cvt.s64.s32 	%rd4, %r36;
	mul.lo.s64 	%rd36, %rd35, %rd4;
	shl.b64 	%rd37, %rd36, 2;
	cvta.to.global.u64 	%rd38, %rd146;
	add.s64 	%rd5, %rd38, %rd37;
	shl.b64 	%rd149, %rd3, 2;
	cvta.to.global.u64 	%rd39, %rd143;
	add.s64 	%rd7, %rd39, %rd37;
	mul.wide.u32 	%rd40, %r33, 2;
	add.s64 	%rd41, %rd31, %rd40;
	mad.lo.s64 	%rd42, %rd41, %rd34, %rd2;
	mul.lo.s64 	%rd43, %rd42, %rd4;
	shl.b64 	%rd44, %rd43, 2;
	add.s64 	%rd8, %rd38, %rd44;
	add.s64 	%rd9, %rd39, %rd44;
	mul.wide.u32 	%rd45, %r33, 3;
	add.s64 	%rd46, %rd31, %rd45;
	mad.lo.s64 	%rd47, %rd46, %rd34, %rd2;
	mul.lo.s64 	%rd48, %rd47, %rd4;
	shl.b64 	%rd49, %rd48, 2;
	add.s64 	%rd10, %rd38, %rd49;
	add.s64 	%rd11, %rd39, %rd49;
	mul.wide.u32 	%rd50, %r33, 4;
	add.s64 	%rd51, %rd31, %rd50;
	mad.lo.s64 	%rd52, %rd51, %rd34, %rd2;
	mul.lo.s64 	%rd53, %rd52, %rd4;
	shl.b64 	%rd54, %rd53, 2;
	add.s64 	%rd12, %rd38, %rd54;
	add.s64 	%rd13, %rd39, %rd54;
	mul.wide.u32 	%rd55, %r33, 5;
	add.s64 	%rd56, %rd31, %rd55;
	mad.lo.s64 	%rd57, %rd56, %rd34, %rd2;
	mul.lo.s64 	%rd58, %rd57, %rd4;
	shl.b64 	%rd59, %rd58, 2;
	add.s64 	%rd14, %rd38, %rd59;
	add.s64 	%rd15, %rd39, %rd59;
	mul.wide.u32 	%rd60, %r33, 6;
	add.s64 	%rd61, %rd31, %rd60;
	mad.lo.s64 	%rd62, %rd61, %rd34, %rd2;
	mul.lo.s64 	%rd63, %rd62, %rd4;
	shl.b64 	%rd64, %rd63, 2;
	add.s64 	%rd16, %rd38, %rd64;
	add.s64 	%rd17, %rd39, %rd64;
	mul.wide.u32 	%rd65, %r33, 7;
	add.s64 	%rd66, %rd31, %rd65;
	mad.lo.s64 	%rd67, %rd66, %rd34, %rd2;
	mul.lo.s64 	%rd68, %rd67, %rd4;
	shl.b64 	%rd69, %rd68, 2;
	add.s64 	%rd18, %rd38, %rd69;
	add.s64 	%rd19, %rd39, %rd69;
$L__BB0_3:
	.pragma "nounroll";
	ld.param.f32 	%f32, [_Z16add_bias_nchw_3dPKfPfiiiif_param_6];
	ld.param.u32 	%r34, [_Z16add_bias_nchw_3dPKfPfiiiif_param_3];
	ld.param.u64 	%rd147, [_Z16add_bias_nchw_3dPKfPfiiiif_param_1];
	ld.param.u64 	%rd144, [_Z16add_bias_nchw_3dPKfPfiiiif_param_0];
	and.b32  	%r40, %r18, 2147483640;
	cvt.u64.u32 	%rd70, %r22;
	mad.lo.s64 	%rd71, %rd1, %rd70, %rd2;
	mul.lo.s64 	%rd72, %rd71, %rd4;
	shl.b64 	%rd73, %rd72, 2;
	cvta.to.global.u64 	%rd74, %rd144;
	add.s64 	%rd75, %rd74, %rd73;
	add.s64 	%rd76, %rd75, %rd149;
	ld.global.nc.f32 	%f2, [%rd76];
	add.f32 	%f3, %f32, %f2;
	cvta.to.global.u64 	%rd77, %rd147;
	add.s64 	%rd78, %rd77, %rd73;
	add.s64 	%rd79, %rd78, %rd149;
	st.global.f32 	[%rd79], %f3;
	add.s64 	%rd80, %rd7, %rd149;
	ld.global.nc.f32 	%f4, [%rd80];
	add.f32 	%f5, %f32, %f4;
	add.s64 	%rd81, %rd5, %rd149;
	st.global.f32 	[%rd81], %f5;
	add.s64 	%rd82, %rd9, %rd149;
	ld.global.nc.f32 	%f6, [%rd82];
	add.f32 	%f7, %f32, %f6;
	add.s64 	%rd83, %rd8, %rd149;
	st.global.f32 	[%rd83], %f7;
	add.s64 	%rd84, %rd11, %rd149;
	ld.global.nc.f32 	%f8, [%rd84];
	add.f32 	%f9, %f32, %f8;
	add.s64 	%rd85, %rd10, %rd149;
	st.global.f32 	[%rd85], %f9;
	add.s64 	%rd86, %rd13, %rd149;
	ld.global.nc.f32 	%f10, [%rd86];
	add.f32 	%f11, %f32, %f10;
	add.s64 	%rd87, %rd12, %rd149;
	st.global.f32 	[%rd87], %f11;
	add.s64 	%rd88, %rd15, %rd149;
	ld.global.nc.f32 	%f12, [%rd88];
	add.f32 	%f13, %f32, %f12;
	add.s64 	%rd89, %rd14, %rd149;
	st.global.f32 	[%rd89], %f13;
	add.s64 	%rd90, %rd17, %rd149;
	ld.global.nc.f32 	%f14, [%rd90];
	add.f32 	%f15, %f32, %f14;
	add.s64 	%rd91, %rd16, %rd149;
	st.global.f32 	[%rd91], %f15;
	add.s64 	%rd92, %rd19, %rd149;
	ld.global.nc.f32 	%f16, [%rd92];
	add.f32 	%f17, %f32, %f16;
	add.s64 	%rd93, %rd18, %rd149;
	st.global.f32 	[%rd93], %f17;
	add.s32 	%r38, %r38, 8;
	mul.lo.s64 	%rd94, %rd4, %rd70;
	cvt.u64.u32 	%rd95, %r34;
	mul.lo.s64 	%rd96, %rd94, %rd95;
	shl.b64 	%rd97, %rd96, 5;
	add.s64 	%rd149, %rd149, %rd97;
	setp.ne.s32 	%p9, %r38, 0;
	@%p9 bra 	$L__BB0_3;
$L__BB0_4:
	and.b32  	%r12, %r18, 7;
	setp.eq.s32 	%p10, %r12, 0;
	@%p10 bra 	$L__BB0_12;
	ld.param.u32 	%r37, [_Z16add_bias_nchw_3dPKfPfiiiif_param_5];
	ld.param.u32 	%r35, [_Z16add_bias_nchw_3dPKfPfiiiif_param_3];
	ld.param.u64 	%rd148, [_Z16add_bias_nchw_3dPKfPfiiiif_param_1];
	ld.param.u64 	%rd145, [_Z16add_bias_nchw_3dPKfPfiiiif_param_0];
	cvt.s64.s32 	%rd22, %r37;
	cvta.to.global.u64 	%rd23, %rd148;
	cvta.to.global.u64 	%rd24, %rd145;
	cvt.u64.u32 	%rd25, %r22;
	cvt.u64.u32 	%rd26, %r35;
	and.b32  	%r13, %r18, 3;
	setp.lt.u32 	%p11, %r12, 4;
	@%p11 bra 	$L__BB0_7;
	ld.param.f32 	%f33, [_Z16add_bias_nchw_3dPKfPfiiiif_param_6];
	cvt.u64.u32 	%rd98, %r40;
	mad.lo.s64 	%rd99, %rd98, %rd26, %rd1;
	mad.lo.s64 	%rd100, %rd99, %rd25, %rd2;
	mad.lo.s64 	%rd101, %rd100, %rd22, %rd3;
	shl.b64 	%rd102, %rd101, 2;
	add.s64 	%rd103, %rd24, %rd102;
	ld.global.nc.f32 	%f18, [%rd103];
	add.f32 	%f19, %f33, %f18;
	add.s64 	%rd104, %rd23, %rd102;
	st.global.f32 	[%rd104], %f19;
	add.s64 	%rd105, %rd99, %rd26;
	mad.lo.s64 	%rd106, %rd105, %rd25, %rd2;
	mad.lo.s64 	%rd107, %rd106, %rd22, %rd3;
	shl.b64 	%rd108, %rd107, 2;
	add.s64 	%rd109, %rd24, %rd108;
	ld.global.nc.f32 	%f20, [%rd109];
	add.f32 	%f21, %f33, %f20;
	add.s64 	%rd110, %rd23, %rd108;
	st.global.f32 	[%rd110], %f21;
	add.s64 	%rd111, %rd105, %rd26;
	mad.lo.s64 	%rd112, %rd111, %rd25, %rd2;
	mad.lo.s64 	%rd113, %rd112, %rd22, %rd3;
	shl.b64 	%rd114, %rd113, 2;
	add.s64 	%rd115, %rd24, %rd114;
	ld.global.nc.f32 	%f22, [%rd115];
	add.f32 	%f23, %f33, %f22;
	add.s64 	%rd116, %rd23, %rd114;
	st.global.f32 	[%rd116], %f23;
	add.s64 	%rd117, %rd111, %rd26;
	mad.lo.s64 	%rd118, %rd117, %rd25, %rd2;
	mad.lo.s64 	%rd119, %rd118, %rd22, %rd3;
	shl.b64 	%rd120, %rd119, 2;
	add.s64 	%rd121, %rd24, %rd120;
	ld.global.nc.f32 	%f24, [%rd121];
	add.f32 	%f25, %f33, %f24;
	add.s64 	%rd122, %rd23, %rd120;
	st.global.f32 	[%rd122], %f25;
	add.s32 	%r40, %r40, 4;
$L__BB0_7:
	setp.eq.s32 	%p12, %r13, 0;
	@%p12 bra 	$L__BB0_12;
	setp.eq.s32 	%p13, %r13, 1;
	@%p13 bra 	$L__BB0_10;
	ld.param.f32 	%f34, [_Z16add_bias_nchw_3dPKfPfiiiif_param_6];
	cvt.u64.u32 	%rd123, %r40;
	mad.lo.s64 	%rd124, %rd123, %rd26, %rd1;
	mad.lo.s64 	%rd125, %rd124, %rd25, %rd2;
	mad.lo.s64 	%rd126, %rd125, %rd22, %rd3;
	shl.b64 	%rd127, %rd126, 2;
	add.s64 	%rd128, %rd24, %rd127;
	ld.global.nc.f32 	%f26, [%rd128];
	add.f32 	%f27, %f34, %f26;
	add.s64 	%rd129, %rd23, %rd127;
	st.global.f32 	[%rd129], %f27;
	add.s64 	%rd130, %rd124, %rd26;
	mad.lo.s64 	%rd131, %rd130, %rd25, %rd2;
	mad.lo.s64 	%rd132, %rd131, %rd22, %rd3;
	shl.b64 	%rd133, %rd132, 2;
	add.s64 	%rd134, %rd24, %rd133;
	ld.global.nc.f32 	%f28, [%rd134];
	add.f32 	%f29, %f34, %f28;
	add.s64 	%rd135, %rd23, %rd133;
	st.global.f32 	[%rd135], %f29;
	add.s32 	%r40, %r40, 2;
$L__BB0_10:
	and.b32  	%r32, %r18, 1;
	setp.eq.b32 	%p14, %r32, 1;
	not.pred 	%p15, %p14;
	@%p15 bra 	$L__BB0_12;
	ld.param.f32 	%f35, [_Z16add_bias_nchw_3dPKfPfiiiif_param_6];
	cvt.u64.u32 	%rd136, %r40;
	mad.lo.s64 	%rd137, %rd136, %rd26, %rd1;
	mad.lo.s64 	%rd138, %rd137, %rd25, %rd2;
	mad.lo.s64 	%rd139, %rd138, %rd22, %rd3;
	shl.b64 	%rd140, %rd139, 2;
	add.s64 	%rd141, %rd24, %rd140;
	ld.global.nc.f32 	%f30, [%rd141];
	add.f32 	%f31, %f35, %f30;
	add.s64 	%rd142, %rd23, %rd140;
	st.global.f32 	[%rd142], %f31;
$L__BB0_12:
	ret;

}


// ===== COMPILED SASS (sm_100) =====

	.target	sm_100

	.elftype	@"ET_EXEC"


//--------------------- .note.nv.tkinfo           --------------------------
	.section	.note.nv.tkinfo,"",@"SHT_NOTE"
	.sectionflags	@"SHF_NOTE_NV_TKINFO"
	.tkinfo
        /*0018*/ 	.word	0x00000002
        /*0030*/ 	.string	""
        /*0030*/ 	.string	"ptxas"
        /*0030*/ 	.string	"Cuda compilation tools, release 13.0, V13.0.88"
        /*0030*/ 	.string	"Build cuda_13.0.r13.0/compiler.36424714_0"
        /*0030*/ 	.string	"-arch sm_100 -m 64 "



//--------------------- .note.nv.cuinfo           --------------------------
	.section	.note.nv.cuinfo,"",@"SHT_NOTE"
	.sectionflags	@"SHF_NOTE_NV_CUINFO"
        /*0018*/ 	.short	0x0002
        /*001a*/ 	.short	0x0064
        /*001c*/ 	.short	0x0082
	.zero		2


//--------------------- .nv.info                  --------------------------
	.section	.nv.info,"",@"SHT_CUDA_INFO"
	.align	4


	//----- nvinfo : EIATTR_REGCOUNT
	.align		4
        /*0000*/ 	.byte	0x04, 0x2f
        /*0002*/ 	.short	(.L_1 - .L_0)
	.align		4
.L_0:
        /*0004*/ 	.word	index@(_Z16add_bias_nchw_3dPKfPfiiiif)
        /*0008*/ 	.word	0x00000030


	//----- nvinfo : EIATTR_FRAME_SIZE
	.align		4
.L_1:
        /*000c*/ 	.byte	0x04, 0x11
        /*000e*/ 	.short	(.L_3 - .L_2)
	.align		4
.L_2:
        /*0010*/ 	.word	index@(_Z16add_bias_nchw_3dPKfPfiiiif)
        /*0014*/ 	.word	0x00000000


	//----- nvinfo : EIATTR_MIN_STACK_SIZE
	.align		4
.L_3:
        /*0018*/ 	.byte	0x04, 0x12
        /*001a*/ 	.short	(.L_5 - .L_4)
	.align		4
.L_4:
        /*001c*/ 	.word	index@(_Z16add_bias_nchw_3dPKfPfiiiif)
        /*0020*/ 	.word	0x00000000
.L_5:


//--------------------- .nv.compat                --------------------------
	.section	.nv.compat,"",@"SHT_CUDA_COMPAT_INFO"
	.align	4
        /*0000*/ 	.byte	0x02, 0x09, 0x00, 0x00, 0x02, 0x02, 0x01, 0x00, 0x02, 0x05, 0x05, 0x00, 0x03, 0x07, 0x01, 0x01
        /*0010*/ 	.byte	0x02, 0x03, 0x00, 0x00, 0x02, 0x06, 0x01, 0x00, 0x04, 0x0b, 0x08, 0x00, 0x09, 0x00, 0x00, 0x00
        /*0020*/ 	.byte	0x00, 0x00, 0x00, 0x00


//--------------------- .nv.info._Z16add_bias_nchw_3dPKfPfiiiif --------------------------
	.section	.nv.info._Z16add_bias_nchw_3dPKfPfiiiif,"",@"SHT_CUDA_INFO"
	.sectionflags	@""
	.align	4


	//----- nvinfo : EIATTR_CUDA_API_VERSION
	.align		4
        /*0000*/ 	.byte	0x04, 0x37
        /*0002*/ 	.short	(.L_7 - .L_6)
.L_6:
        /*0004*/ 	.word	0x00000082


	//----- nvinfo : EIATTR_KPARAM_INFO
	.align		4
.L_7:
        /*0008*/ 	.byte	0x04, 0x17
        /*000a*/ 	.short	(.L_9 - .L_8)
.L_8:
        /*000c*/ 	.word	0x00000000
        /*0010*/ 	.short	0x0006
        /*0012*/ 	.short	0x0020
        /*0014*/ 	.byte	0x00, 0xf0, 0x11, 0x00


	//----- nvinfo : EIATTR_KPARAM_INFO
	.align		4
.L_9:
        /*0018*/ 	.byte	0x04, 0x17
        /*001a*/ 	.short	(.L_11 - .L_10)
.L_10:
        /*001c*/ 	.word	0x00000000
        /*0020*/ 	.short	0x0005
        /*0022*/ 	.short	0x001c
        /*0024*/ 	.byte	0x00, 0xf0, 0x11, 0x00


	//----- nvinfo : EIATTR_KPARAM_INFO
	.align		4
.L_11:
        /*0028*/ 	.byte	0x04, 0x17
        /*002a*/ 	.short	(.L_13 - .L_12)
.L_12:
        /*002c*/ 	.word	0x00000000
        /*0030*/ 	.short	0x0004
        /*0032*/ 	.short	0x0018
        /*0034*/ 	.byte	0x00, 0xf0, 0x11, 0x00


	//----- nvinfo : EIATTR_KPARAM_INFO
	.align		4
.L_13:
        /*0038*/ 	.byte	0x04, 0x17
        /*003a*/ 	.short	(.L_15 - .L_14)
.L_14:
        /*003c*/ 	.word	0x00000000
        /*0040*/ 	.short	0x0003
        /*0042*/ 	.short	0x0014
        /*0044*/ 	.byte	0x00, 0xf0, 0x11, 0x00


	//----- nvinfo : EIATTR_KPARAM_INFO
	.align		4
.L_15:
        /*0048*/ 	.byte	0x04, 0x17
        /*004a*/ 	.short	(.L_17 - .L_16)
.L_16:
        /*004c*/ 	.word	0x00000000
        /*0050*/ 	.short	0x0002
        /*0052*/ 	.short	0x0010
        /*0054*/ 	.byte	0x00, 0xf0, 0x11, 0x00


	//----- nvinfo : EIATTR_KPARAM_INFO
	.align		4
.L_17:
        /*0058*/ 	.byte	0x04, 0x17
        /*005a*/ 	.short	(.L_19 - .L_18)
.L_18:
        /*005c*/ 	.word	0x00000000
        /*0060*/ 	.short	0x0001
        /*0062*/ 	.short	0x0008
        /*0064*/ 	.byte	0x00, 0xf5, 0x21, 0x00


	//----- nvinfo : EIATTR_KPARAM_INFO
	.align		4
.L_19:
        /*0068*/ 	.byte	0x04, 0x17
        /*006a*/ 	.short	(.L_21 - .L_20)
.L_20:
        /*006c*/ 	.word	0x00000000
        /*0070*/ 	.short	0x0000
        /*0072*/ 	.short	0x0000
        /*0074*/ 	.byte	0x00, 0xf5, 0x21, 0x00


	//----- nvinfo : EIATTR_SPARSE_MMA_MASK
	.align		4
.L_21:
        /*0078*/ 	.byte	0x03, 0x50
        /*007a*/ 	.short	0x0000


	//----- nvinfo : EIATTR_MAXREG_COUNT
	.align		4
        /*007c*/ 	.byte	0x03, 0x1b
        /*007e*/ 	.short	0x00ff


	//----- nvinfo : EIATTR_MERCURY_ISA_VERSION
	.align		4
        /*0080*/ 	.byte	0x03, 0x5f
        /*0082*/ 	.short	0x0101


	//----- nvinfo : EIATTR_VRC_CTA_INIT_COUNT
	.align		4
        /*0084*/ 	.byte	0x02, 0x4a
	.zero		1
	.zero		1


	//----- nvinfo : EIATTR_EXIT_INSTR_OFFSETS
	.align		4
        /*0088*/ 	.byte	0x04, 0x1c
        /*008a*/ 	.short	(.L_23 - .L_22)


	//   ....[0]....
.L_22:
        /*008c*/ 	.word	0x00000130


	//   ....[1]....
        /*0090*/ 	.word	0x00000e20


	//   ....[2]....
        /*0094*/ 	.word	0x00001380


	//   ....[3]....
        /*0098*/ 	.word	0x000016c0


	//   ....[4]....
        /*009c*/ 	.word	0x00001860


	//----- nvinfo : EIATTR_CBANK_PARAM_SIZE
	.align		4
.L_23:
        /*00a0*/ 	.byte	0x03, 0x19
        /*00a2*/ 	.short	0x0024


	//----- nvinfo : EIATTR_PARAM_CBANK
	.align		4
        /*00a4*/ 	.byte	0x04, 0x0a
        /*00a6*/ 	.short	(.L_25 - .L_24)
	.align		4
.L_24:
        /*00a8*/ 	.word	index@(.nv.constant0._Z16add_bias_nchw_3dPKfPfiiiif)
        /*00ac*/ 	.short	0x0380
        /*00ae*/ 	.short	0x0024


	//----- nvinfo : EIATTR_SW_WAR
	.align		4
.L_25:
        /*00b0*/ 	.byte	0x04, 0x36
        /*00b2*/ 	.short	(.L_27 - .L_26)
.L_26:
        /*00b4*/ 	.word	0x00000008
.L_27:


//--------------------- .nv.callgraph             --------------------------
	.section	.nv.callgraph,"",@"SHT_CUDA_CALLGRAPH"
	.align	4
	.sectionentsize	8
	.align		4
        /*0000*/ 	.word	0x00000000
	.align		4
        /*0004*/ 	.word	0xffffffff
	.align		4
        /*0008*/ 	.word	0x00000000
	.align		4
        /*000c*/ 	.word	0xfffffffe
	.align		4
        /*0010*/ 	.word	0x00000000
	.align		4
        /*0014*/ 	.word	0xfffffffd
	.align		4
        /*0018*/ 	.word	0x00000000
	.align		4
        /*001c*/ 	.word	0xfffffffc


//--------------------- .text._Z16add_bias_nchw_3dPKfPfiiiif --------------------------
	.section	.text._Z16add_bias_nchw_3dPKfPfiiiif,"ax",@progbits
	.align	128
        .global         _Z16add_bias_nchw_3dPKfPfiiiif
        .type           _Z16add_bias_nchw_3dPKfPfiiiif,@function
        .size           _Z16add_bias_nchw_3dPKfPfiiiif,(.L_x_5 - _Z16add_bias_nchw_3dPKfPfiiiif)
        .other          _Z16add_bias_nchw_3dPKfPfiiiif,@"STO_CUDA_ENTRY STV_DEFAULT"
_Z16add_bias_nchw_3dPKfPfiiiif:
.text._Z16add_bias_nchw_3dPKfPfiiiif:
[----:B------:R-:W-:Y:S01]  /*0000*/  LDC R1, c[0x0][0x37c] ;  /* 0x0000df00ff017b82 */ /* 0x000fe20000000800 */
[----:B------:R-:W0:Y:S07]  /*0010*/  S2R R20, SR_TID.Y ;  /* 0x0000000000147919 */ /* 0x000e2e0000002200 */
[----:B------:R-:W1:Y:S01]  /*0020*/  LDC R23, c[0x0][0x360] ;  /* 0x0000d800ff177b82 */ /* 0x000e620000000800 */
[----:B------:R-:W2:Y:S01]  /*0030*/  LDCU.128 UR12, c[0x0][0x390] ;  /* 0x00007200ff0c77ac */ /* 0x000ea20008000c00 */
[----:B------:R-:W1:Y:S01]  /*0040*/  S2R R22, SR_TID.X ;  /* 0x0000000000167919 */ /* 0x000e620000002100 */
[----:B------:R-:W3:Y:S05]  /*0050*/  S2R R4, SR_TID.Z ;  /* 0x0000000000047919 */ /* 0x000eea0000002300 */
[----:B------:R-:W0:Y:S08]  /*0060*/  S2UR UR5, SR_CTAID.Y ;  /* 0x00000000000579c3 */ /* 0x000e300000002600 */
[----:B------:R-:W0:Y:S01]  /*0070*/  LDC R21, c[0x0][0x364] ;  /* 0x0000d900ff157b82 */ /* 0x000e220000000800 */
[----:B--2---:R-:W-:-:S07]  /*0080*/  IMAD.U32 R0, RZ, RZ, UR12 ;  /* 0x0000000cff007e24 */ /* 0x004fce000f8e00ff */
[----:B------:R-:W1:Y:S08]  /*0090*/  S2UR UR4, SR_CTAID.X ;  /* 0x00000000000479c3 */ /* 0x000e700000002500 */
[----:B------:R-:W3:Y:S08]  /*00a0*/  S2UR UR9, SR_CTAID.Z ;  /* 0x00000000000979c3 */ /* 0x000ef00000002700 */
[----:B------:R-:W3:Y:S01]  /*00b0*/  LDC R13, c[0x0][0x368] ;  /* 0x0000da00ff0d7b82 */ /* 0x000ee20000000800 */
[----:B0-----:R-:W-:-:S05]  /*00c0*/  IMAD R20, R21, UR5, R20 ;  /* 0x0000000515147c24 */ /* 0x001fca000f8e0214 */
[----:B------:R-:W-:Y:S01]  /*00d0*/  ISETP.GE.AND P0, PT, R20, UR14, PT ;  /* 0x0000000e14007c0c */ /* 0x000fe2000bf06270 */
[----:B-1----:R-:W-:-:S05]  /*00e0*/  IMAD R22, R23, UR4, R22 ;  /* 0x0000000417167c24 */ /* 0x002fca000f8e0216 */
[----:B------:R-:W-:Y:S01]  /*00f0*/  ISETP.GE.OR P0, PT, R22, UR15, P0 ;  /* 0x0000000f16007c0c */ /* 0x000fe20008706670 */
[----:B---3--:R-:W-:-:S05]  /*0100*/  IMAD R24, R13, UR9, R4 ;  /* 0x000000090d187c24 */ /* 0x008fca000f8e0204 */
[----:B------:R-:W-:-:S04]  /*0110*/  ISETP.GE.OR P0, PT, R24, UR13, P0 ;  /* 0x0000000d18007c0c */ /* 0x000fc80008706670 */
[----:B------:R-:W-:-:S13]  /*0120*/  ISETP.LT.OR P0, PT, R0, 0x1, P0 ;  /* 0x000000010000780c */ /* 0x000fda0000701670 */
[----:B------:R-:W-:Y:S05]  /*0130*/  @P0 EXIT ;  /* 0x000000000000094d */ /* 0x000fea0003800000 */
[----:B------:R-:W-:Y:S01]  /*0140*/  UISETP.GE.U32.AND UP0, UPT, UR12, 0x8, UPT ;  /* 0x000000080c00788c */ /* 0x000fe2000bf06070 */
[----:B------:R-:W-:Y:S01]  /*0150*/  SHF.R.S32.HI R43, RZ, 0x1f, R22 ;  /* 0x0000001fff2b7819 */ /* 0x000fe20000011416 */
[----:B------:R-:W-:Y:S01]  /*0160*/  IMAD.MOV.U32 R3, RZ, RZ, RZ ;  /* 0x000000ffff037224 */ /* 0x000fe200078e00ff */
[----:B------:R-:W0:Y:S06]  /*0170*/  LDCU.64 UR10, c[0x0][0x358] ;  /* 0x00006b00ff0a77ac */ /* 0x000e2c0008000a00 */
[----:B------:R-:W-:Y:S05]  /*0180*/  BRA.U !UP0, `(.L_x_0) ;  /* 0x0000000d081c7547 */ /* 0x000fea000b800000 */
[----:B------:R-:W-:Y:S02]  /*0190*/  HFMA2 R5, -RZ, RZ, 0, 0 ;  /* 0x00000000ff057431 */ /* 0x000fe400000001ff */
[----:B------:R-:W-:Y:S01]  /*01a0*/  IMAD.U32 R27, RZ, RZ, UR13 ;  /* 0x0000000dff1b7e24 */ /* 0x000fe2000f8e00ff */
[----:B------:R-:W-:Y:S01]  /*01b0*/  MOV R9, UR13 ;  /* 0x0000000d00097c02 */ /* 0x000fe20008000f00 */
[----:B------:R-:W-:Y:S01]  /*01c0*/  IMAD.U32 R17, RZ, RZ, UR13 ;  /* 0x0000000dff117e24 */ /* 0x000fe2000f8e00ff */
[----:B------:R-:W-:Y:S01]  /*01d0*/  MOV R3, UR13 ;  /* 0x0000000d00037c02 */ /* 0x000fe20008000f00 */
[----:B------:R-:W-:Y:S01]  /*01e0*/  IMAD.MOV.U32 R21, RZ, RZ, RZ ;  /* 0x000000ffff157224 */ /* 0x000fe200078e00ff */
[----:B------:R-:W-:Y:S01]  /*01f0*/  UMOV UR4, URZ ;  /* 0x000000ff00047c82 */ /* 0x000fe20008000000 */
[----:B------:R-:W-:Y:S01]  /*0200*/  IMAD.U32 R11, RZ, RZ, UR13 ;  /* 0x0000000dff0b7e24 */ /* 0x000fe2000f8e00ff */
[----:B------:R-:W-:Y:S01]  /*0210*/  USHF.R.S32.HI UR7, URZ, 0x1f, UR15 ;  /* 0x0000001fff077899 */ /* 0x000fe2000801140f */
[----:B------:R-:W-:Y:S01]  /*0220*/  IMAD.U32 R7, RZ, RZ, UR13 ;  /* 0x0000000dff077e24 */ /* 0x000fe2000f8e00ff */
[----:B------:R-:W1:Y:S01]  /*0230*/  LDCU.128 UR16, c[0x0][0x380] ;  /* 0x00007000ff1077ac */ /* 0x000e620008000c00 */
[----:B------:R-:W-:Y:S01]  /*0240*/  IMAD.WIDE.U32 R12, R13, UR9, R4 ;  /* 0x000000090d0c7c25 */ /* 0x000fe2000f8e0004 */
[----:B------:R-:W-:Y:S01]  /*0250*/  SHF.L.U64.HI R43, R22, 0x2, R43 ;  /* 0x00000002162b7819 */ /* 0x000fe2000001022b */
[----:B------:R-:W-:-:S02]  /*0260*/  UIMAD UR6, UR7, UR14, URZ ;  /* 0x0000000e070672a4 */ /* 0x000fc4000f8e02ff */
[----:B------:R-:W-:Y:S01]  /*0270*/  IMAD.WIDE.U32 R14, R24, UR14, R20 ;  /* 0x0000000e180e7c25 */ /* 0x000fe2000f8e0014 */
[----:B------:R-:W-:Y:S01]  /*0280*/  IADD3 R5, P0, PT, R12, UR13, RZ ;  /* 0x0000000d0c057c10 */ /* 0x000fe2000ff1e0ff */
[----:B------:R-:W-:Y:S02]  /*0290*/  ULOP3.LUT UR8, UR12, 0x7ffffff8, URZ, 0xc0, !UPT ;  /* 0x7ffffff80c087892 */ /* 0x000fe4000f8ec0ff */
[--C-:B------:R-:W-:Y:S01]  /*02a0*/  IMAD.WIDE.U32 R26, R27, 0x2, R12.reuse ;  /* 0x000000021b1a7825 */ /* 0x100fe200078e000c */
[----:B------:R-:W-:Y:S01]  /*02b0*/  IADD3.X R0, PT, PT, RZ, R13, RZ, P0, !PT ;  /* 0x0000000dff007210 */ /* 0x000fe200007fe4ff */
[----:B------:R-:W2:Y:S02]  /*02c0*/  LDCU UR20, c[0x0][0x3a0] ;  /* 0x00007400ff1477ac */ /* 0x000ea40008000800 */
[----:B------:R-:W-:-:S04]  /*02d0*/  IMAD.WIDE.U32 R16, R17, 0x3, R12 ;  /* 0x0000000311107825 */ /* 0x000fc800078e000c */
[----:B------:R-:W-:Y:S02]  /*02e0*/  IMAD R31, R27, UR14, RZ ;  /* 0x0000000e1b1f7c24 */ /* 0x000fe4000f8e02ff */
[----:B------:R-:W-:-:S04]  /*02f0*/  IMAD.WIDE.U32 R26, R26, UR14, R20 ;  /* 0x0000000e1a1a7c25 */ /* 0x000fc8000f8e0014 */
[----:B------:R-:W-:-:S04]  /*0300*/  IMAD.WIDE.U32 R8, R9, 0x4, R12 ;  /* 0x0000000409087825 */ /* 0x000fc800078e000c */
[----:B------:R-:W-:-:S04]  /*0310*/  IMAD.WIDE.U32 R10, R11, 0x5, R12 ;  /* 0x000000050b0a7825 */ /* 0x000fc800078e000c */
[----:B------:R-:W-:-:S04]  /*0320*/  IMAD.WIDE.U32 R6, R7, 0x6, R12 ;  /* 0x0000000607067825 */ /* 0x000fc800078e000c */
[----:B------:R-:W-:-:S04]  /*0330*/  IMAD.WIDE.U32 R2, R3, 0x7, R12 ;  /* 0x0000000703027825 */ /* 0x000fc800078e000c */
[----:B------:R-:W-:Y:S01]  /*0340*/  IMAD.WIDE.U32 R12, R16, UR14, R20 ;  /* 0x0000000e100c7c25 */ /* 0x000fe2000f8e0014 */
[----:B------:R-:W-:-:S03]  /*0350*/  IADD3 R16, PT, PT, R27, R31, RZ ;  /* 0x0000001f1b107210 */ /* 0x000fc60007ffe0ff */
[----:B------:R-:W-:Y:S01]  /*0360*/  VIADD R4, R15, UR4 ;  /* 0x000000040f047c36 */ /* 0x000fe20008000000 */
[----:B------:R-:W-:Y:S02]  /*0370*/  UIMAD.WIDE.U32 UR4, UR15, UR14, URZ ;  /* 0x0000000e0f0472a5 */ /* 0x000fe4000f8e00ff */
[----:B------:R-:W-:Y:S02]  /*0380*/  IMAD R33, R17, UR14, RZ ;  /* 0x0000000e11217c24 */ /* 0x000fe4000f8e02ff */
[----:B------:R-:W-:Y:S01]  /*0390*/  IMAD R31, R4, UR15, RZ ;  /* 0x0000000f041f7c24 */ /* 0x000fe2000f8e02ff */
[----:B------:R-:W-:Y:S01]  /*03a0*/  UIADD3 UR6, UPT, UPT, UR5, UR6, URZ ;  /* 0x0000000605067290 */ /* 0x000fe2000fffe0ff */
[----:B------:R-:W-:Y:S01]  /*03b0*/  IMAD.IADD R13, R13, 0x1, R33 ;  /* 0x000000010d0d7824 */ /* 0x000fe200078e0221 */
[----:B------:R-:W-:Y:S01]  /*03c0*/  UIMAD.WIDE.U32 UR4, UR4, UR13, URZ ;  /* 0x0000000d040472a5 */ /* 0x000fe2000f8e00ff */
[----:B------:R-:W-:Y:S01]  /*03d0*/  IMAD R27, R16, UR15, RZ ;  /* 0x0000000f101b7c24 */ /* 0x000fe2000f8e02ff */
[----:B------:R-:W-:Y:S01]  /*03e0*/  UIMAD UR6, UR6, UR13, URZ ;  /* 0x0000000d060672a4 */ /* 0x000fe2000f8e02ff */
[----:B------:R-:W-:-:S02]  /*03f0*/  IMAD R33, R14, UR7, R31 ;  /* 0x000000070e217c24 */ /* 0x000fc4000f8e021f */
[----:B------:R-:W-:Y:S02]  /*0400*/  IMAD R39, R13, UR15, RZ ;  /* 0x0000000f0d277c24 */ /* 0x000fe4000f8e02ff */
[C---:B------:R-:W-:Y:S02]  /*0410*/  IMAD R35, R26.reuse, UR7, R27 ;  /* 0x000000071a237c24 */ /* 0x040fe4000f8e021b */
[----:B------:R-:W-:-:S04]  /*0420*/  IMAD.WIDE.U32 R30, R26, UR15, RZ ;  /* 0x0000000f1a1e7c25 */ /* 0x000fc8000f8e00ff */
[----:B------:R-:W-:Y:S01]  /*0430*/  IMAD R15, R9, UR14, RZ ;  /* 0x0000000e090f7c24 */ /* 0x000fe2000f8e02ff */
[----:B------:R-:W-:Y:S01]  /*0440*/  IADD3 R31, PT, PT, R31, R35, RZ ;  /* 0x000000231f1f7210 */ /* 0x000fe20007ffe0ff */
[----:B------:R-:W-:-:S04]  /*0450*/  IMAD.WIDE.U32 R8, R8, UR14, R20 ;  /* 0x0000000e08087c25 */ /* 0x000fc8000f8e0014 */
[C---:B------:R-:W-:Y:S02]  /*0460*/  IMAD R39, R12.reuse, UR7, R39 ;  /* 0x000000070c277c24 */ /* 0x040fe4000f8e0227 */
[----:B------:R-:W-:Y:S01]  /*0470*/  IMAD.WIDE.U32 R26, R12, UR15, RZ ;  /* 0x0000000f0c1a7c25 */ /* 0x000fe2000f8e00ff */
[----:B------:R-:W-:-:S03]  /*0480*/  SHF.L.U64.HI R12, R30, 0x2, R31 ;  /* 0x000000021e0c7819 */ /* 0x000fc6000001021f */
[----:B------:R-:W-:Y:S01]  /*0490*/  IMAD.IADD R9, R9, 0x1, R15 ;  /* 0x0000000109097824 */ /* 0x000fe200078e020f */
[----:B------:R-:W-:Y:S01]  /*04a0*/  SHF.L.U32 R15, R30, 0x2, RZ ;  /* 0x000000021e0f7819 */ /* 0x000fe200000006ff */
[----:B------:R-:W-:Y:S02]  /*04b0*/  IMAD R19, R7, UR14, RZ ;  /* 0x0000000e07137c24 */ /* 0x000fe4000f8e02ff */
[----:B------:R-:W-:-:S04]  /*04c0*/  IMAD.WIDE.U32 R6, R6, UR14, R20 ;  /* 0x0000000e06067c25 */ /* 0x000fc8000f8e0014 */
[----:B------:R-:W-:Y:S01]  /*04d0*/  IMAD.IADD R27, R27, 0x1, R39 ;  /* 0x000000011b1b7824 */ /* 0x000fe200078e0227 */
[----:B------:R-:W-:Y:S01]  /*04e0*/  IADD3 R19, PT, PT, R7, R19, RZ ;  /* 0x0000001307137210 */ /* 0x000fe20007ffe0ff */
[----:B------:R-:W-:Y:S02]  /*04f0*/  IMAD R31, R9, UR15, RZ ;  /* 0x0000000f091f7c24 */ /* 0x000fe4000f8e02ff */
[----:B------:R-:W-:Y:S01]  /*0500*/  IMAD.WIDE.U32 R36, R14, UR15, RZ ;  /* 0x0000000f0e247c25 */ /* 0x000fe2000f8e00ff */
[----:B------:R-:W-:-:S03]  /*0510*/  SHF.L.U64.HI R14, R26, 0x2, R27 ;  /* 0x000000021a0e7819 */ /* 0x000fc6000001021b */
[----:B------:R-:W-:Y:S01]  /*0520*/  IMAD.SHL.U32 R9, R26, 0x4, RZ ;  /* 0x000000041a097824 */ /* 0x000fe200078e00ff */
[----:B------:R-:W-:Y:S01]  /*0530*/  SHF.L.U32 R13, R36, 0x2, RZ ;  /* 0x00000002240d7819 */ /* 0x000fe200000006ff */
[C---:B------:R-:W-:Y:S02]  /*0540*/  IMAD R31, R8.reuse, UR7, R31 ;  /* 0x00000007081f7c24 */ /* 0x040fe4000f8e021f */
[----:B------:R-:W-:-:S04]  /*0550*/  IMAD.WIDE.U32 R26, R8, UR15, RZ ;  /* 0x0000000f081a7c25 */ /* 0x000fc8000f8e00ff */
[----:B------:R-:W-:Y:S02]  /*0560*/  IMAD R17, R3, UR14, RZ ;  /* 0x0000000e03117c24 */ /* 0x000fe4000f8e02ff */
[----:B------:R-:W-:Y:S02]  /*0570*/  IMAD.IADD R7, R27, 0x1, R31 ;  /* 0x000000011b077824 */ /* 0x000fe400078e021f */
[----:B------:R-:W-:Y:S02]  /*0580*/  IMAD R19, R19, UR15, RZ ;  /* 0x0000000f13137c24 */ /* 0x000fe4000f8e02ff */
[----:B------:R-:W-:Y:S01]  /*0590*/  IMAD.WIDE.U32 R2, R2, UR14, R20 ;  /* 0x0000000e02027c25 */ /* 0x000fe2000f8e0014 */
[----:B------:R-:W-:-:S03]  /*05a0*/  SHF.L.U64.HI R18, R26, 0x2, R7 ;  /* 0x000000021a127819 */ /* 0x000fc60000010207 */
[----:B------:R-:W-:Y:S01]  /*05b0*/  IMAD R27, R6, UR7, R19 ;  /* 0x00000007061b7c24 */ /* 0x000fe2000f8e0213 */
[----:B------:R-:W-:Y:S01]  /*05c0*/  IADD3 R17, PT, PT, R3, R17, RZ ;  /* 0x0000001103117210 */ /* 0x000fe20007ffe0ff */
[----:B------:R-:W-:-:S04]  /*05d0*/  IMAD.WIDE.U32 R4, R5, UR14, R20 ;  /* 0x0000000e05047c25 */ /* 0x000fc8000f8e0014 */
[----:B------:R-:W-:Y:S02]  /*05e0*/  IMAD R19, R0, UR14, RZ ;  /* 0x0000000e00137c24 */ /* 0x000fe4000f8e02ff */
[----:B------:R-:W-:-:S04]  /*05f0*/  IMAD.WIDE.U32 R6, R6, UR15, RZ ;  /* 0x0000000f06067c25 */ /* 0x000fc8000f8e00ff */
[----:B------:R-:W-:Y:S01]  /*0600*/  IMAD R29, R11, UR14, RZ ;  /* 0x0000000e0b1d7c24 */ /* 0x000fe2000f8e02ff */
[----:B------:R-:W-:Y:S01]  /*0610*/  IADD3 R3, PT, PT, R7, R27, RZ ;  /* 0x0000001b07037210 */ /* 0x000fe20007ffe0ff */
[----:B------:R-:W-:-:S03]  /*0620*/  IMAD.WIDE.U32 R10, R10, UR14, R20 ;  /* 0x0000000e0a0a7c25 */ /* 0x000fc6000f8e0014 */
[----:B------:R-:W-:Y:S01]  /*0630*/  SHF.L.U64.HI R38, R6, 0x2, R3 ;  /* 0x0000000206267819 */ /* 0x000fe20000010203 */
[----:B------:R-:W-:Y:S01]  /*0640*/  IMAD.IADD R0, R5, 0x1, R19 ;  /* 0x0000000105007824 */ /* 0x000fe200078e0213 */
[----:B------:R-:W-:Y:S01]  /*0650*/  IADD3 R29, PT, PT, R11, R29, RZ ;  /* 0x0000001d0b1d7210 */ /* 0x000fe20007ffe0ff */
[----:B------:R-:W-:Y:S02]  /*0660*/  IMAD R17, R17, UR15, RZ ;  /* 0x0000000f11117c24 */ /* 0x000fe4000f8e02ff */
[----:B------:R-:W-:Y:S01]  /*0670*/  IMAD R5, R0, UR15, RZ ;  /* 0x0000000f00057c24 */ /* 0x000fe2000f8e02ff */
[----:B-1----:R-:W-:Y:S01]  /*0680*/  IADD3 R0, P4, PT, R13, UR16, RZ ;  /* 0x000000100d007c10 */ /* 0x002fe2000ff9e0ff */
[C---:B------:R-:W-:Y:S02]  /*0690*/  IMAD R17, R2.reuse, UR7, R17 ;  /* 0x0000000702117c24 */ /* 0x040fe4000f8e0211 */
[----:B------:R-:W-:-:S04]  /*06a0*/  IMAD.WIDE.U32 R2, R2, UR15, RZ ;  /* 0x0000000f02027c25 */ /* 0x000fc8000f8e00ff */
[----:B------:R-:W-:Y:S01]  /*06b0*/  IMAD.IADD R33, R37, 0x1, R33 ;  /* 0x0000000125217824 */ /* 0x000fe200078e0221 */
[----:B------:R-:W-:Y:S01]  /*06c0*/  SHF.L.U32 R35, R2, 0x2, RZ ;  /* 0x0000000202237819 */ /* 0x000fe200000006ff */
[C---:B------:R-:W-:Y:S02]  /*06d0*/  IMAD R7, R4.reuse, UR7, R5 ;  /* 0x0000000704077c24 */ /* 0x040fe4000f8e0205 */
[----:B------:R-:W-:Y:S01]  /*06e0*/  IMAD.WIDE.U32 R4, R4, UR15, RZ ;  /* 0x0000000f04047c25 */ /* 0x000fe2000f8e00ff */
[----:B------:R-:W-:-:S03]  /*06f0*/  SHF.L.U64.HI R36, R36, 0x2, R33 ;  /* 0x0000000224247819 */ /* 0x000fc60000010221 */
[----:B------:R-:W-:Y:S01]  /*0700*/  IMAD R29, R29, UR15, RZ ;  /* 0x0000000f1d1d7c24 */ /* 0x000fe2000f8e02ff */
[----:B------:R-:W-:Y:S01]  /*0710*/  SHF.L.U32 R31, R4, 0x2, RZ ;  /* 0x00000002041f7819 */ /* 0x000fe200000006ff */
[----:B------:R-:W-:Y:S01]  /*0720*/  IMAD.IADD R3, R3, 0x1, R17 ;  /* 0x0000000103037824 */ /* 0x000fe200078e0211 */
[----:B------:R-:W-:Y:S01]  /*0730*/  IADD3.X R34, PT, PT, R36, UR17, RZ, P4, !PT ;  /* 0x0000001124227c10 */ /* 0x000fe2000a7fe4ff */
[----:B------:R-:W-:Y:S02]  /*0740*/  IMAD.IADD R5, R5, 0x1, R7 ;  /* 0x0000000105057824 */ /* 0x000fe400078e0207 */
[----:B------:R-:W-:Y:S01]  /*0750*/  IMAD R11, R10, UR7, R29 ;  /* 0x000000070a0b7c24 */ /* 0x000fe2000f8e021d */
[----:B------:R-:W-:Y:S01]  /*0760*/  SHF.L.U64.HI R40, R2, 0x2, R3 ;  /* 0x0000000202287819 */ /* 0x000fe20000010203 */
[----:B------:R-:W-:Y:S01]  /*0770*/  IMAD.WIDE.U32 R32, R10, UR15, RZ ;  /* 0x0000000f0a207c25 */ /* 0x000fe2000f8e00ff */
[----:B------:R-:W-:Y:S01]  /*0780*/  IADD3 R3, P5, PT, R15, UR18, RZ ;  /* 0x000000120f037c10 */ /* 0x000fe2000ffbe0ff */
[----:B------:R-:W-:Y:S01]  /*0790*/  UIADD3 UR7, UPT, UPT, UR5, UR6, URZ ;  /* 0x0000000605077290 */ /* 0x000fe2000fffe0ff */
[----:B------:R-:W-:Y:S01]  /*07a0*/  SHF.L.U32 R10, R26, 0x2, RZ ;  /* 0x000000021a0a7819 */ /* 0x000fe200000006ff */
[----:B------:R-:W-:Y:S01]  /*07b0*/  IMAD.IADD R11, R33, 0x1, R11 ;  /* 0x00000001210b7824 */ /* 0x000fe200078e020b */
[----:B------:R-:W-:Y:S01]  /*07c0*/  SHF.L.U64.HI R42, R4, 0x2, R5 ;  /* 0x00000002042a7819 */ /* 0x000fe20000010205 */
[----:B------:R-:W-:Y:S01]  /*07d0*/  IMAD.SHL.U32 R16, R32, 0x4, RZ ;  /* 0x0000000420107824 */ /* 0x000fe200078e00ff */
[----:B------:R-:W-:Y:S01]  /*07e0*/  IADD3 R4, P3, PT, R15, UR16, RZ ;  /* 0x000000100f047c10 */ /* 0x000fe2000ff7e0ff */
[----:B------:R-:W-:Y:S01]  /*07f0*/  IMAD.SHL.U32 R44, R22, 0x4, RZ ;  /* 0x00000004162c7824 */ /* 0x000fe200078e00ff */
[----:B------:R-:W-:Y:S01]  /*0800*/  SHF.L.U32 R33, R6, 0x2, RZ ;  /* 0x0000000206217819 */ /* 0x000fe200000006ff */
[----:B------:R-:W-:Y:S01]  /*0810*/  UIADD3 UR6, UPT, UPT, -UR8, URZ, URZ ;  /* 0x000000ff08067290 */ /* 0x000fe2000fffe1ff */
[C---:B------:R-:W-:Y:S01]  /*0820*/  IADD3 R5, P0, PT, R9.reuse, UR18, RZ ;  /* 0x0000001209057c10 */ /* 0x040fe2000ff1e0ff */
[----:B------:R-:W-:Y:S01]  /*0830*/  USHF.L.U64.HI UR7, UR4, 0x5, UR7 ;  /* 0x0000000504077899 */ /* 0x000fe20008010207 */
[----:B------:R-:W-:-:S02]  /*0840*/  IADD3 R6, P1, PT, R9, UR16, RZ ;  /* 0x0000001009067c10 */ /* 0x000fc4000ff3e0ff */
[----:B------:R-:W-:Y:S02]  /*0850*/  IADD3.X R8, PT, PT, R12, UR19, RZ, P5, !PT ;  /* 0x000000130c087c10 */ /* 0x000fe4000affe4ff */
[C---:B------:R-:W-:Y:S02]  /*0860*/  IADD3 R7, P6, PT, R10.reuse, UR18, RZ ;  /* 0x000000120a077c10 */ /* 0x040fe4000ffde0ff */
[----:B------:R-:W-:Y:S02]  /*0870*/  IADD3 R9, P5, PT, R10, UR16, RZ ;  /* 0x000000100a097c10 */ /* 0x000fe4000ffbe0ff */
[----:B------:R-:W-:Y:S02]  /*0880*/  SHF.L.U64.HI R32, R32, 0x2, R11 ;  /* 0x0000000220207819 */ /* 0x000fe4000001020b */
[----:B------:R-:W-:Y:S02]  /*0890*/  IADD3.X R10, PT, PT, R12, UR17, RZ, P3, !PT ;  /* 0x000000110c0a7c10 */ /* 0x000fe40009ffe4ff */
[----:B------:R-:W-:-:S02]  /*08a0*/  IADD3 R2, P2, PT, R13, UR18, RZ ;  /* 0x000000120d027c10 */ /* 0x000fc4000ff5e0ff */
[----:B------:R-:W-:Y:S02]  /*08b0*/  IADD3 R11, P3, PT, R16, UR18, RZ ;  /* 0x00000012100b7c10 */ /* 0x000fe4000ff7e0ff */
[----:B------:R-:W-:Y:S02]  /*08c0*/  IADD3.X R12, PT, PT, R14, UR19, RZ, P0, !PT ;  /* 0x000000130e0c7c10 */ /* 0x000fe400087fe4ff */
[----:B------:R-:W-:Y:S02]  /*08d0*/  IADD3 R13, P0, PT, R16, UR16, RZ ;  /* 0x00000010100d7c10 */ /* 0x000fe4000ff1e0ff */
[----:B------:R-:W-:Y:S02]  /*08e0*/  IADD3.X R16, PT, PT, R18, UR19, RZ, P6, !PT ;  /* 0x0000001312107c10 */ /* 0x000fe4000b7fe4ff */
[----:B------:R-:W-:Y:S02]  /*08f0*/  IADD3.X R14, PT, PT, R14, UR17, RZ, P1, !PT ;  /* 0x000000110e0e7c10 */ /* 0x000fe40008ffe4ff */
[----:B------:R-:W-:-:S02]  /*0900*/  IADD3.X R18, PT, PT, R18, UR17, RZ, P5, !PT ;  /* 0x0000001112127c10 */ /* 0x000fc4000affe4ff */
[C---:B------:R-:W-:Y:S02]  /*0910*/  IADD3.X R30, PT, PT, R32.reuse, UR19, RZ, P3, !PT ;  /* 0x00000013201e7c10 */ /* 0x040fe40009ffe4ff */
[----:B------:R-:W-:Y:S02]  /*0920*/  IADD3 R15, P1, PT, R31, UR18, RZ ;  /* 0x000000121f0f7c10 */ /* 0x000fe4000ff3e0ff */
[----:B------:R-:W-:Y:S02]  /*0930*/  IADD3 R17, P6, PT, R33, UR18, RZ ;  /* 0x0000001221117c10 */ /* 0x000fe4000ffde0ff */
[----:B------:R-:W-:Y:S02]  /*0940*/  IADD3 R19, P5, PT, R35, UR18, RZ ;  /* 0x0000001223137c10 */ /* 0x000fe4000ffbe0ff */
[----:B------:R-:W-:Y:S02]  /*0950*/  IADD3.X R32, PT, PT, R32, UR17, RZ, P0, !PT ;  /* 0x0000001120207c10 */ /* 0x000fe400087fe4ff */
[----:B------:R-:W-:-:S02]  /*0960*/  IADD3 R31, P3, PT, R31, UR16, RZ ;  /* 0x000000101f1f7c10 */ /* 0x000fc4000ff7e0ff */
[----:B------:R-:W-:Y:S02]  /*0970*/  IADD3 R33, P0, PT, R33, UR16, RZ ;  /* 0x0000001021217c10 */ /* 0x000fe4000ff1e0ff */
[----:B------:R-:W-:Y:S02]  /*0980*/  IADD3 R35, P4, PT, R35, UR16, RZ ;  /* 0x0000001023237c10 */ /* 0x000fe4000ff9e0ff */
[----:B------:R-:W-:Y:S02]  /*0990*/  IADD3.X R37, PT, PT, R38, UR19, RZ, P6, !PT ;  /* 0x0000001326257c10 */ /* 0x000fe4000b7fe4ff */
[----:B------:R-:W-:Y:S02]  /*09a0*/  IADD3.X R39, PT, PT, R40, UR19, RZ, P5, !PT ;  /* 0x0000001328277c10 */ /* 0x000fe4000affe4ff */
[----:B------:R-:W-:Y:S02]  /*09b0*/  IADD3.X R41, PT, PT, R42, UR19, RZ, P1, !PT ;  /* 0x000000132a297c10 */ /* 0x000fe40008ffe4ff */
[----:B------:R-:W-:-:S02]  /*09c0*/  IADD3.X R36, PT, PT, R36, UR19, RZ, P2, !PT ;  /* 0x0000001324247c10 */ /* 0x000fc400097fe4ff */
[----:B------:R-:W-:Y:S02]  /*09d0*/  IADD3.X R38, PT, PT, R38, UR17, RZ, P0, !PT ;  /* 0x0000001126267c10 */ /* 0x000fe400087fe4ff */
[----:B------:R-:W-:Y:S02]  /*09e0*/  IADD3.X R40, PT, PT, R40, UR17, RZ, P4, !PT ;  /* 0x0000001128287c10 */ /* 0x000fe4000a7fe4ff */
[----:B--2---:R-:W-:-:S07]  /*09f0*/  IADD3.X R42, PT, PT, R42, UR17, RZ, P3, !PT ;  /* 0x000000112a2a7c10 */ /* 0x004fce0009ffe4ff */
.L_x_1:
[----:B------:R-:W-:-:S04]  /*0a00*/  IADD3 R26, P0, PT, R44, R0, RZ ;  /* 0x000000002c1a7210 */ /* 0x000fc80007f1e0ff */
[----:B------:R-:W-:Y:S02]  /*0a10*/  IADD3.X R27, PT, PT, R43, R34, RZ, P0, !PT ;  /* 0x000000222b1b7210 */ /* 0x000fe400007fe4ff */
[----:B-1----:R-:W-:-:S04]  /*0a20*/  IADD3 R28, P0, PT, R44, R31, RZ ;  /* 0x0000001f2c1c7210 */ /* 0x002fc80007f1e0ff */
[----:B0-----:R0:W2:Y:S01]  /*0a30*/  LDG.E.CONSTANT R27, desc[UR10][R26.64] ;  /* 0x0000000a1a1b7981 */ /* 0x0010a2000c1e9900 */
[----:B------:R-:W-:-:S05]  /*0a40*/  IMAD.X R29, R43, 0x1, R42, P0 ;  /* 0x000000012b1d7824 */ /* 0x000fca00000e062a */
[----:B------:R2:W3:Y:S01]  /*0a50*/  LDG.E.CONSTANT R45, desc[UR10][R28.64] ;  /* 0x0000000a1c2d7981 */ /* 0x0004e2000c1e9900 */
[----:B0-----:R-:W-:Y:S01]  /*0a60*/  IADD3 R26, P0, PT, R44, R2, RZ ;  /* 0x000000022c1a7210 */ /* 0x001fe20007f1e0ff */
[----:B--2---:R-:W-:-:S03]  /*0a70*/  FADD R29, R27, UR20 ;  /* 0x000000141b1d7e21 */ /* 0x004fc60008000000 */
[----:B------:R-:W-:Y:S02]  /*0a80*/  IADD3.X R27, PT, PT, R43, R36, RZ, P0, !PT ;  /* 0x000000242b1b7210 */ /* 0x000fe400007fe4ff */
[----:B------:R-:W-:-:S03]  /*0a90*/  IADD3 R28, P0, PT, R44, R15, RZ ;  /* 0x0000000f2c1c7210 */ /* 0x000fc60007f1e0ff */
[----:B------:R0:W-:Y:S01]  /*0aa0*/  STG.E desc[UR10][R26.64], R29 ;  /* 0x0000001d1a007986 */ /* 0x0001e2000c10190a */
[----:B---3--:R-:W-:Y:S01]  /*0ab0*/  FADD R45, R45, UR20 ;  /* 0x000000142d2d7e21 */ /* 0x008fe20008000000 */
[----:B0-----:R-:W-:Y:S01]  /*0ac0*/  IMAD.X R29, R43, 0x1, R41, P0 ;  /* 0x000000012b1d7824 */ /* 0x001fe200000e0629 */
[----:B------:R-:W-:-:S04]  /*0ad0*/  IADD3 R26, P0, PT, R44, R4, RZ ;  /* 0x000000042c1a7210 */ /* 0x000fc80007f1e0ff */
[----:B------:R-:W-:Y:S01]  /*0ae0*/  IADD3.X R27, PT, PT, R43, R10, RZ, P0, !PT ;  /* 0x0000000a2b1b7210 */ /* 0x000fe200007fe4ff */
[----:B------:R0:W-:Y:S05]  /*0af0*/  STG.E desc[UR10][R28.64], R45 ;  /* 0x0000002d1c007986 */ /* 0x0001ea000c10190a */
[----:B------:R1:W2:Y:S01]  /*0b00*/  LDG.E.CONSTANT R27, desc[UR10][R26.64] ;  /* 0x0000000a1a1b7981 */ /* 0x0002a2000c1e9900 */
[----:B0-----:R-:W-:-:S05]  /*0b10*/  IADD3 R28, P0, PT, R44, R6, RZ ;  /* 0x000000062c1c7210 */ /* 0x001fca0007f1e0ff */
[----:B------:R-:W-:-:S05]  /*0b20*/  IMAD.X R29, R43, 0x1, R14, P0 ;  /* 0x000000012b1d7824 */ /* 0x000fca00000e060e */
[----:B------:R2:W3:Y:S01]  /*0b30*/  LDG.E.CONSTANT R45, desc[UR10][R28.64] ;  /* 0x0000000a1c2d7981 */ /* 0x0004e2000c1e9900 */
[----:B-1----:R-:W-:Y:S01]  /*0b40*/  IADD3 R26, P0, PT, R44, R3, RZ ;  /* 0x000000032c1a7210 */ /* 0x002fe20007f1e0ff */
        /* <DEDUP_REMOVED lines=28> */
[----:B------:R-:W-:-:S04]  /*0d10*/  UIADD3 UR6, UPT, UPT, UR6, 0x8, URZ ;  /* 0x0000000806067890 */ /* 0x000fc8000fffe0ff */
[----:B------:R-:W-:Y:S01]  /*0d20*/  UISETP.NE.AND UP0, UPT, UR6, URZ, UPT ;  /* 0x000000ff0600728c */ /* 0x000fe2000bf05270 */
[----:B--2---:R-:W-:Y:S01]  /*0d30*/  FADD R29, R27, UR20 ;  /* 0x000000141b1d7e21 */ /* 0x004fe20008000000 */
[----:B------:R-:W-:Y:S02]  /*0d40*/  IADD3.X R27, PT, PT, R43, R37, RZ, P0, !PT ;  /* 0x000000252b1b7210 */ /* 0x000fe400007fe4ff */
[----:B------:R-:W-:-:S03]  /*0d50*/  IADD3 R28, P0, PT, R44, R19, RZ ;  /* 0x000000132c1c7210 */ /* 0x000fc60007f1e0ff */
[----:B------:R0:W-:Y:S01]  /*0d60*/  STG.E desc[UR10][R26.64], R29 ;  /* 0x0000001d1a007986 */ /* 0x0001e2000c10190a */
[----:B---3--:R-:W-:Y:S01]  /*0d70*/  FADD R45, R45, UR20 ;  /* 0x000000142d2d7e21 */ /* 0x008fe20008000000 */
[----:B0-----:R-:W-:Y:S01]  /*0d80*/  IMAD.X R29, R43, 0x1, R39, P0 ;  /* 0x000000012b1d7824 */ /* 0x001fe200000e0627 */
[----:B------:R-:W-:-:S04]  /*0d90*/  MOV R27, UR4 ;  /* 0x00000004001b7c02 */ /* 0x000fc80008000f00 */
[----:B------:R1:W-:Y:S01]  /*0da0*/  STG.E desc[UR10][R28.64], R45 ;  /* 0x0000002d1c007986 */ /* 0x0003e2000c10190a */
[----:B------:R-:W-:-:S04]  /*0db0*/  LEA R44, P0, R27, R44, 0x5 ;  /* 0x0000002c1b2c7211 */ /* 0x000fc800078028ff */
[----:B------:R-:W-:Y:S01]  /*0dc0*/  IADD3.X R43, PT, PT, R43, UR7, RZ, P0, !PT ;  /* 0x000000072b2b7c10 */ /* 0x000fe200087fe4ff */
[----:B------:R-:W-:Y:S08]  /*0dd0*/  BRA.U UP0, `(.L_x_1) ;  /* 0xfffffffd00087547 */ /* 0x000ff0000b83ffff */
[----:B------:R-:W-:-:S06]  /*0de0*/  ULOP3.LUT UR4, UR12, 0x7ffffff8, URZ, 0xc0, !UPT ;  /* 0x7ffffff80c047892 */ /* 0x000fcc000f8ec0ff */
[----:B------:R-:W-:-:S07]  /*0df0*/  IMAD.U32 R3, RZ, RZ, UR4 ;  /* 0x00000004ff037e24 */ /* 0x000fce000f8e00ff */
.L_x_0:
[----:B------:R-:W-:-:S06]  /*0e00*/  ULOP3.LUT UP0, UR4, UR12, 0x7, URZ, 0xc0, !UPT ;  /* 0x000000070c047892 */ /* 0x000fcc000f80c0ff */
[----:B------:R-:W-:-:S13]  /*0e10*/  PLOP3.LUT P0, PT, PT, PT, UP0, 0x80, 0x8 ;  /* 0x000000000008781c */ /* 0x000fda0003f0f008 */
[----:B0-----:R-:W-:Y:S05]  /*0e20*/  @!P0 EXIT ;  /* 0x000000000000894d */ /* 0x001fea0003800000 */
[----:B------:R-:W-:Y:S01]  /*0e30*/  UISETP.GE.U32.AND UP0, UPT, UR4, 0x4, UPT ;  /* 0x000000040400788c */ /* 0x000fe2000bf06070 */
[----:B------:R-:W-:Y:S01]  /*0e40*/  SHF.R.S32.HI R23, RZ, 0x1f, R22 ;  /* 0x0000001fff177819 */ /* 0x000fe20000011416 */
[----:B------:R-:W-:Y:S02]  /*0e50*/  USHF.R.S32.HI UR6, URZ, 0x1f, UR15 ;  /* 0x0000001fff067899 */ /* 0x000fe4000801140f */
[----:B------:R-:W-:-:S05]  /*0e60*/  ULOP3.LUT UR5, UR12, 0x3, URZ, 0xc0, !UPT ;  /* 0x000000030c057892 */ /* 0x000fca000f8ec0ff */
[----:B------:R-:W-:Y:S07]  /*0e70*/  BRA.U !UP0, `(.L_x_2) ;  /* 0x00000005083c7547 */ /* 0x000fee000b800000 */
[----:B------:R-:W-:Y:S01]  /*0e80*/  MOV R25, RZ ;  /* 0x000000ff00197202 */ /* 0x000fe20000000f00 */
[----:B------:R-:W-:Y:S01]  /*0e90*/  UMOV UR4, URZ ;  /* 0x000000ff00047c82 */ /* 0x000fe20008000000 */
[----:B------:R-:W-:Y:S01]  /*0ea0*/  MOV R4, R20 ;  /* 0x0000001400047202 */ /* 0x000fe20000000f00 */
[----:B------:R-:W-:Y:S01]  /*0eb0*/  IMAD.MOV.U32 R5, RZ, RZ, RZ ;  /* 0x000000ffff057224 */ /* 0x000fe200078e00ff */
[----:B------:R-:W0:Y:S01]  /*0ec0*/  LDCU.128 UR16, c[0x0][0x380] ;  /* 0x00007000ff1077ac */ /* 0x000e220008000c00 */
[----:B------:R-:W-:-:S04]  /*0ed0*/  IMAD.WIDE.U32 R10, R3, UR13, R24 ;  /* 0x0000000d030a7c25 */ /* 0x000fc8000f8e0018 */
[----:B------:R-:W-:Y:S01]  /*0ee0*/  VIADD R0, R11, UR4 ;  /* 0x000000040b007c36 */ /* 0x000fe20008000000 */
[C---:B------:R-:W-:Y:S01]  /*0ef0*/  IADD3 R9, P0, PT, R10.reuse, UR13, RZ ;  /* 0x0000000d0a097c10 */ /* 0x040fe2000ff1e0ff */
[--C-:B------:R-:W-:Y:S01]  /*0f00*/  IMAD.WIDE.U32 R10, R10, UR14, R4.reuse ;  /* 0x0000000e0a0a7c25 */ /* 0x100fe2000f8e0004 */
[----:B------:R-:W2:Y:S02]  /*0f10*/  LDCU UR4, c[0x0][0x3a0] ;  /* 0x00007400ff0477ac */ /* 0x000ea40008000800 */
[C---:B------:R-:W-:Y:S01]  /*0f20*/  IADD3 R7, P1, PT, R9.reuse, UR13, RZ ;  /* 0x0000000d09077c10 */ /* 0x040fe2000ff3e0ff */
[----:B------:R-:W-:Y:S01]  /*0f30*/  IMAD R15, R0, UR14, RZ ;  /* 0x0000000e000f7c24 */ /* 0x000fe2000f8e02ff */
[----:B------:R-:W-:Y:S01]  /*0f40*/  IADD3.X R0, PT, PT, RZ, R0, RZ, P0, !PT ;  /* 0x00000000ff007210 */ /* 0x000fe200007fe4ff */
[----:B------:R-:W-:Y:S01]  /*0f50*/  IMAD.WIDE.U32 R8, R9, UR14, R4 ;  /* 0x0000000e09087c25 */ /* 0x000fe2000f8e0004 */
[----:B------:R-:W-:-:S03]  /*0f60*/  IADD3 R13, P2, PT, R7, UR13, RZ ;  /* 0x0000000d070d7c10 */ /* 0x000fc6000ff5e0ff */
[----:B------:R-:W-:-:S04]  /*0f70*/  IMAD.WIDE.U32 R6, R7, UR14, R4 ;  /* 0x0000000e07067c25 */ /* 0x000fc8000f8e0004 */
[----:B------:R-:W-:-:S04]  /*0f80*/  IMAD.WIDE.U32 R4, R13, UR14, R4 ;  /* 0x0000000e0d047c25 */ /* 0x000fc8000f8e0004 */
[----:B------:R-:W-:Y:S01]  /*0f90*/  IMAD R13, R0, UR14, RZ ;  /* 0x0000000e000d7c24 */ /* 0x000fe2000f8e02ff */
[----:B------:R-:W-:Y:S01]  /*0fa0*/  IADD3.X R0, PT, PT, RZ, R0, RZ, P1, !PT ;  /* 0x00000000ff007210 */ /* 0x000fe20000ffe4ff */
[----:B------:R-:W-:-:S04]  /*0fb0*/  IMAD.IADD R2, R11, 0x1, R15 ;  /* 0x000000010b027824 */ /* 0x000fc800078e020f */
[----:B------:R-:W-:Y:S02]  /*0fc0*/  IMAD R11, R2, UR15, RZ ;  /* 0x0000000f020b7c24 */ /* 0x000fe4000f8e02ff */
[----:B------:R-:W-:Y:S02]  /*0fd0*/  IMAD.IADD R2, R9, 0x1, R13 ;  /* 0x0000000109027824 */ /* 0x000fe400078e020d */
[----:B------:R-:W-:Y:S01]  /*0fe0*/  IMAD R15, R0, UR14, RZ ;  /* 0x0000000e000f7c24 */ /* 0x000fe2000f8e02ff */
[----:B------:R-:W-:Y:S01]  /*0ff0*/  IADD3.X R0, PT, PT, RZ, R0, RZ, P2, !PT ;  /* 0x00000000ff007210 */ /* 0x000fe200017fe4ff */
[----:B------:R-:W-:Y:S02]  /*1000*/  IMAD R13, R2, UR15, RZ ;  /* 0x0000000f020d7c24 */ /* 0x000fe4000f8e02ff */
[----:B------:R-:W-:Y:S02]  /*1010*/  IMAD R9, R10, UR6, R11 ;  /* 0x000000060a097c24 */ /* 0x000fe4000f8e020b */
[----:B------:R-:W-:-:S02]  /*1020*/  IMAD.IADD R2, R7, 0x1, R15 ;  /* 0x0000000107027824 */ /* 0x000fc400078e020f */
[----:B------:R-:W-:-:S04]  /*1030*/  IMAD.WIDE.U32 R10, R10, UR15, R22 ;  /* 0x0000000f0a0a7c25 */ /* 0x000fc8000f8e0016 */
[----:B------:R-:W-:Y:S01]  /*1040*/  IMAD R15, R0, UR14, RZ ;  /* 0x0000000e000f7c24 */ /* 0x000fe2000f8e02ff */
[----:B------:R-:W-:Y:S01]  /*1050*/  IADD3 R7, PT, PT, R11, R9, RZ ;  /* 0x000000090b077210 */ /* 0x000fe20007ffe0ff */
[----:B------:R-:W-:Y:S01]  /*1060*/  IMAD R11, R2, UR15, RZ ;  /* 0x0000000f020b7c24 */ /* 0x000fe2000f8e02ff */
[C---:B------:R-:W-:Y:S01]  /*1070*/  SHF.L.U32 R2, R10.reuse, 0x2, RZ ;  /* 0x000000020a027819 */ /* 0x040fe200000006ff */
[----:B------:R-:W-:Y:S01]  /*1080*/  IMAD.IADD R5, R5, 0x1, R15 ;  /* 0x0000000105057824 */ /* 0x000fe200078e020f */
[----:B------:R-:W-:Y:S01]  /*1090*/  SHF.L.U64.HI R0, R10, 0x2, R7 ;  /* 0x000000020a007819 */ /* 0x000fe20000010207 */
[C---:B------:R-:W-:Y:S02]  /*10a0*/  IMAD R13, R8.reuse, UR6, R13 ;  /* 0x00000006080d7c24 */ /* 0x040fe4000f8e020d */
[----:B------:R-:W-:Y:S02]  /*10b0*/  IMAD R5, R5, UR15, RZ ;  /* 0x0000000f05057c24 */ /* 0x000fe4000f8e02ff */
[----:B------:R-:W-:-:S04]  /*10c0*/  IMAD.WIDE.U32 R8, R8, UR15, R22 ;  /* 0x0000000f08087c25 */ /* 0x000fc8000f8e0016 */
[----:B------:R-:W-:Y:S01]  /*10d0*/  IMAD R15, R6, UR6, R11 ;  /* 0x00000006060f7c24 */ /* 0x000fe2000f8e020b */
[----:B------:R-:W-:Y:S01]  /*10e0*/  SHF.L.U32 R26, R8, 0x2, RZ ;  /* 0x00000002081a7819 */ /* 0x000fe200000006ff */
[----:B------:R-:W-:-:S04]  /*10f0*/  IMAD.WIDE.U32 R6, R6, UR15, R22 ;  /* 0x0000000f06067c25 */ /* 0x000fc8000f8e0016 */
[----:B------:R-:W-:Y:S01]  /*1100*/  IMAD.WIDE.U32 R10, R4, UR15, R22 ;  /* 0x0000000f040a7c25 */ /* 0x000fe2000f8e0016 */
[----:B------:R-:W-:-:S03]  /*1110*/  SHF.L.U32 R14, R6, 0x2, RZ ;  /* 0x00000002060e7819 */ /* 0x000fc600000006ff */
[----:B------:R-:W-:Y:S01]  /*1120*/  IMAD R5, R4, UR6, R5 ;  /* 0x0000000604057c24 */ /* 0x000fe2000f8e0205 */
[----:B0-----:R-:W-:Y:S01]  /*1130*/  IADD3 R4, P0, PT, R2, UR16, RZ ;  /* 0x0000001002047c10 */ /* 0x001fe2000ff1e0ff */
[----:B------:R-:W-:Y:S01]  /*1140*/  IMAD.IADD R27, R9, 0x1, R13 ;  /* 0x00000001091b7824 */ /* 0x000fe200078e020d */
[----:B------:R-:W-:Y:S01]  /*1150*/  SHF.L.U32 R18, R10, 0x2, RZ ;  /* 0x000000020a127819 */ /* 0x000fe200000006ff */
[----:B------:R-:W-:Y:S01]  /*1160*/  IMAD.IADD R15, R7, 0x1, R15 ;  /* 0x00000001070f7824 */ /* 0x000fe200078e020f */
[----:B------:R-:W-:Y:S01]  /*1170*/  IADD3 R12, P1, PT, R14, UR16, RZ ;  /* 0x000000100e0c7c10 */ /* 0x000fe2000ff3e0ff */
[----:B------:R-:W-:Y:S01]  /*1180*/  IMAD.IADD R19, R11, 0x1, R5 ;  /* 0x000000010b137824 */ /* 0x000fe200078e0205 */
[----:B------:R-:W-:Y:S02]  /*1190*/  SHF.L.U64.HI R27, R8, 0x2, R27 ;  /* 0x00000002081b7819 */ /* 0x000fe4000001021b */
[----:B------:R-:W-:Y:S02]  /*11a0*/  IADD3.X R5, PT, PT, R0, UR17, RZ, P0, !PT ;  /* 0x0000001100057c10 */ /* 0x000fe400087fe4ff */
[----:B------:R-:W-:-:S02]  /*11b0*/  IADD3 R8, P0, PT, R26, UR16, RZ ;  /* 0x000000101a087c10 */ /* 0x000fc4000ff1e0ff */
[----:B------:R-:W-:Y:S01]  /*11c0*/  SHF.L.U64.HI R15, R6, 0x2, R15 ;  /* 0x00000002060f7819 */ /* 0x000fe2000001020f */
[----:B------:R-:W2:Y:S01]  /*11d0*/  LDG.E.CONSTANT R4, desc[UR10][R4.64] ;  /* 0x0000000a04047981 */ /* 0x000ea2000c1e9900 */
[----:B------:R-:W-:Y:S02]  /*11e0*/  SHF.L.U64.HI R19, R10, 0x2, R19 ;  /* 0x000000020a137819 */ /* 0x000fe40000010213 */
[----:B------:R-:W-:Y:S02]  /*11f0*/  IADD3 R16, P2, PT, R18, UR16, RZ ;  /* 0x0000001012107c10 */ /* 0x000fe4000ff5e0ff */
[----:B------:R-:W-:Y:S02]  /*1200*/  IADD3.X R9, PT, PT, R27, UR17, RZ, P0, !PT ;  /* 0x000000111b097c10 */ /* 0x000fe400087fe4ff */
[----:B------:R-:W-:Y:S02]  /*1210*/  IADD3.X R13, PT, PT, R15, UR17, RZ, P1, !PT ;  /* 0x000000110f0d7c10 */ /* 0x000fe40008ffe4ff */
[----:B------:R-:W-:Y:S01]  /*1220*/  IADD3.X R17, PT, PT, R19, UR17, RZ, P2, !PT ;  /* 0x0000001113117c10 */ /* 0x000fe200097fe4ff */
[----:B------:R-:W3:Y:S04]  /*1230*/  LDG.E.CONSTANT R8, desc[UR10][R8.64] ;  /* 0x0000000a08087981 */ /* 0x000ee8000c1e9900 */
[----:B------:R-:W4:Y:S04]  /*1240*/  LDG.E.CONSTANT R12, desc[UR10][R12.64] ;  /* 0x0000000a0c0c7981 */ /* 0x000f28000c1e9900 */
[----:B------:R-:W5:Y:S01]  /*1250*/  LDG.E.CONSTANT R16, desc[UR10][R16.64] ;  /* 0x0000000a10107981 */ /* 0x000f62000c1e9900 */
[----:B------:R-:W-:-:S02]  /*1260*/  IADD3 R6, P0, PT, R2, UR18, RZ ;  /* 0x0000001202067c10 */ /* 0x000fc4000ff1e0ff */
[----:B------:R-:W-:Y:S02]  /*1270*/  IADD3 R10, P1, PT, R26, UR18, RZ ;  /* 0x000000121a0a7c10 */ /* 0x000fe4000ff3e0ff */
[----:B------:R-:W-:Y:S02]  /*1280*/  IADD3 R14, P2, PT, R14, UR18, RZ ;  /* 0x000000120e0e7c10 */ /* 0x000fe4000ff5e0ff */
[----:B------:R-:W-:Y:S02]  /*1290*/  IADD3 R18, P3, PT, R18, UR18, RZ ;  /* 0x0000001212127c10 */ /* 0x000fe4000ff7e0ff */
[----:B------:R-:W-:Y:S02]  /*12a0*/  IADD3.X R7, PT, PT, R0, UR19, RZ, P0, !PT ;  /* 0x0000001300077c10 */ /* 0x000fe400087fe4ff */
[----:B------:R-:W-:Y:S02]  /*12b0*/  IADD3.X R11, PT, PT, R27, UR19, RZ, P1, !PT ;  /* 0x000000131b0b7c10 */ /* 0x000fe40008ffe4ff */
[----:B------:R-:W-:-:S02]  /*12c0*/  IADD3.X R15, PT, PT, R15, UR19, RZ, P2, !PT ;  /* 0x000000130f0f7c10 */ /* 0x000fc400097fe4ff */
[----:B------:R-:W-:Y:S01]  /*12d0*/  IADD3.X R19, PT, PT, R19, UR19, RZ, P3, !PT ;  /* 0x0000001313137c10 */ /* 0x000fe20009ffe4ff */
[----:B------:R-:W-:Y:S02]  /*12e0*/  VIADD R3, R3, 0x4 ;  /* 0x0000000403037836 */ /* 0x000fe40000000000 */
[----:B--2---:R-:W-:-:S05]  /*12f0*/  FADD R5, R4, UR4 ;  /* 0x0000000404057e21 */ /* 0x004fca0008000000 */
[----:B------:R0:W-:Y:S01]  /*1300*/  STG.E desc[UR10][R6.64], R5 ;  /* 0x0000000506007986 */ /* 0x0001e2000c10190a */
[----:B---3--:R-:W-:Y:S01]  /*1310*/  FADD R9, R8, UR4 ;  /* 0x0000000408097e21 */ /* 0x008fe20008000000 */
[----:B----4-:R-:W-:-:S04]  /*1320*/  FADD R13, R12, UR4 ;  /* 0x000000040c0d7e21 */ /* 0x010fc80008000000 */
[----:B------:R0:W-:Y:S01]  /*1330*/  STG.E desc[UR10][R10.64], R9 ;  /* 0x000000090a007986 */ /* 0x0001e2000c10190a */
[----:B-----5:R-:W-:-:S03]  /*1340*/  FADD R17, R16, UR4 ;  /* 0x0000000410117e21 */ /* 0x020fc60008000000 */
[----:B------:R0:W-:Y:S04]  /*1350*/  STG.E desc[UR10][R14.64], R13 ;  /* 0x0000000d0e007986 */ /* 0x0001e8000c10190a */
[----:B------:R0:W-:Y:S02]  /*1360*/  STG.E desc[UR10][R18.64], R17 ;  /* 0x0000001112007986 */ /* 0x0001e4000c10190a */
.L_x_2:
[----:B------:R-:W-:-:S13]  /*1370*/  ISETP.NE.AND P0, PT, RZ, UR5, PT ;  /* 0x00000005ff007c0c */ /* 0x000fda000bf05270 */
[----:B------:R-:W-:Y:S05]  /*1380*/  @!P0 EXIT ;  /* 0x000000000000894d */ /* 0x000fea0003800000 */
[----:B------:R-:W-:-:S09]  /*1390*/  UISETP.NE.AND UP0, UPT, UR5, 0x1, UPT ;  /* 0x000000010500788c */ /* 0x000fd2000bf05270 */
[----:B------:R-:W-:Y:S05]  /*13a0*/  BRA.U !UP0, `(.L_x_3) ;  /* 0x0000000108b87547 */ /* 0x000fea000b800000 */
[----:B------:R-:W-:Y:S01]  /*13b0*/  MOV R4, R24 ;  /* 0x0000001800047202 */ /* 0x000fe20000000f00 */
[----:B0-----:R-:W-:Y:S02]  /*13c0*/  IMAD.MOV.U32 R5, RZ, RZ, RZ ;  /* 0x000000ffff057224 */ /* 0x001fe400078e00ff */
[----:B------:R-:W-:Y:S01]  /*13d0*/  HFMA2 R7, -RZ, RZ, 0, 0 ;  /* 0x00000000ff077431 */ /* 0x000fe200000001ff */
[----:B------:R-:W-:Y:S01]  /*13e0*/  UMOV UR4, URZ ;  /* 0x000000ff00047c82 */ /* 0x000fe20008000000 */
[----:B------:R-:W-:Y:S01]  /*13f0*/  IMAD.MOV.U32 R6, RZ, RZ, R20 ;  /* 0x000000ffff067224 */ /* 0x000fe200078e0014 */
[----:B------:R-:W0:Y:S01]  /*1400*/  LDCU.128 UR16, c[0x0][0x380] ;  /* 0x00007000ff1077ac */ /* 0x000e220008000c00 */
[----:B------:R-:W-:-:S05]  /*1410*/  IMAD.WIDE.U32 R4, R3, UR13, R4 ;  /* 0x0000000d03047c25 */ /* 0x000fca000f8e0004 */
[----:B------:R-:W-:Y:S01]  /*1420*/  IADD3 R0, PT, PT, R5, UR4, RZ ;  /* 0x0000000405007c10 */ /* 0x000fe2000fffe0ff */
[----:B------:R-:W2:Y:S01]  /*1430*/  LDCU UR4, c[0x0][0x3a0] ;  /* 0x00007400ff0477ac */ /* 0x000ea20008000800 */
[C---:B------:R-:W-:Y:S01]  /*1440*/  IADD3 R9, P0, PT, R4.reuse, UR13, RZ ;  /* 0x0000000d04097c10 */ /* 0x040fe2000ff1e0ff */
[----:B------:R-:W-:-:S04]  /*1450*/  IMAD.WIDE.U32 R4, R4, UR14, R6 ;  /* 0x0000000e04047c25 */ /* 0x000fc8000f8e0006 */
[----:B------:R-:W-:Y:S02]  /*1460*/  IMAD R11, R0, UR14, RZ ;  /* 0x0000000e000b7c24 */ /* 0x000fe4000f8e02ff */
[----:B------:R-:W-:Y:S02]  /*1470*/  IMAD.X R2, RZ, RZ, R0, P0 ;  /* 0x000000ffff027224 */ /* 0x000fe400000e0600 */
[----:B------:R-:W-:Y:S01]  /*1480*/  IMAD.WIDE.U32 R8, R9, UR14, R6 ;  /* 0x0000000e09087c25 */ /* 0x000fe2000f8e0006 */
[----:B------:R-:W-:Y:S02]  /*1490*/  IADD3 R11, PT, PT, R5, R11, RZ ;  /* 0x0000000b050b7210 */ /* 0x000fe40007ffe0ff */
[----:B------:R-:W-:Y:S01]  /*14a0*/  MOV R6, R22 ;  /* 0x0000001600067202 */ /* 0x000fe20000000f00 */
[----:B------:R-:W-:Y:S02]  /*14b0*/  IMAD R7, R2, UR14, RZ ;  /* 0x0000000e02077c24 */ /* 0x000fe4000f8e02ff */
[----:B------:R-:W-:-:S02]  /*14c0*/  IMAD R11, R11, UR15, RZ ;  /* 0x0000000f0b0b7c24 */ /* 0x000fc4000f8e02ff */
[----:B------:R-:W-:Y:S02]  /*14d0*/  IMAD.IADD R0, R9, 0x1, R7 ;  /* 0x0000000109007824 */ /* 0x000fe400078e0207 */
[----:B------:R-:W-:Y:S02]  /*14e0*/  IMAD.MOV.U32 R7, RZ, RZ, R23 ;  /* 0x000000ffff077224 */ /* 0x000fe400078e0017 */
[----:B------:R-:W-:Y:S02]  /*14f0*/  IMAD R9, R0, UR15, RZ ;  /* 0x0000000f00097c24 */ /* 0x000fe4000f8e02ff */
[C---:B------:R-:W-:Y:S02]  /*1500*/  IMAD R11, R4.reuse, UR6, R11 ;  /* 0x00000006040b7c24 */ /* 0x040fe4000f8e020b */
[----:B------:R-:W-:-:S04]  /*1510*/  IMAD.WIDE.U32 R4, R4, UR15, R6 ;  /* 0x0000000f04047c25 */ /* 0x000fc8000f8e0006 */
[----:B------:R-:W-:Y:S01]  /*1520*/  IMAD.WIDE.U32 R6, R8, UR15, R6 ;  /* 0x0000000f08067c25 */ /* 0x000fe2000f8e0006 */
[----:B------:R-:W-:-:S03]  /*1530*/  IADD3 R11, PT, PT, R5, R11, RZ ;  /* 0x0000000b050b7210 */ /* 0x000fc60007ffe0ff */
[----:B------:R-:W-:Y:S01]  /*1540*/  IMAD R9, R8, UR6, R9 ;  /* 0x0000000608097c24 */ /* 0x000fe2000f8e0209 */
[C---:B------:R-:W-:Y:S01]  /*1550*/  SHF.L.U64.HI R11, R4.reuse, 0x2, R11 ;  /* 0x00000002040b7819 */ /* 0x040fe2000001020b */
[----:B------:R-:W-:Y:S02]  /*1560*/  IMAD.SHL.U32 R0, R4, 0x4, RZ ;  /* 0x0000000404007824 */ /* 0x000fe400078e00ff */
[----:B------:R-:W-:Y:S01]  /*1570*/  IMAD.SHL.U32 R10, R6, 0x4, RZ ;  /* 0x00000004060a7824 */ /* 0x000fe200078e00ff */
[----:B------:R-:W-:Y:S02]  /*1580*/  IADD3 R9, PT, PT, R7, R9, RZ ;  /* 0x0000000907097210 */ /* 0x000fe40007ffe0ff */
[----:B0-----:R-:W-:Y:S02]  /*1590*/  IADD3 R4, P0, PT, R0, UR16, RZ ;  /* 0x0000001000047c10 */ /* 0x001fe4000ff1e0ff */
[----:B------:R-:W-:Y:S02]  /*15a0*/  SHF.L.U64.HI R2, R6, 0x2, R9 ;  /* 0x0000000206027819 */ /* 0x000fe40000010209 */
[----:B------:R-:W-:-:S02]  /*15b0*/  IADD3 R8, P1, PT, R10, UR16, RZ ;  /* 0x000000100a087c10 */ /* 0x000fc4000ff3e0ff */
[----:B------:R-:W-:Y:S02]  /*15c0*/  IADD3.X R5, PT, PT, R11, UR17, RZ, P0, !PT ;  /* 0x000000110b057c10 */ /* 0x000fe400087fe4ff */
[----:B------:R-:W-:-:S03]  /*15d0*/  IADD3.X R9, PT, PT, R2, UR17, RZ, P1, !PT ;  /* 0x0000001102097c10 */ /* 0x000fc60008ffe4ff */
[----:B------:R-:W2:Y:S04]  /*15e0*/  LDG.E.CONSTANT R4, desc[UR10][R4.64] ;  /* 0x0000000a04047981 */ /* 0x000ea8000c1e9900 */
[----:B------:R-:W3:Y:S01]  /*15f0*/  LDG.E.CONSTANT R8, desc[UR10][R8.64] ;  /* 0x0000000a08087981 */ /* 0x000ee2000c1e9900 */
[----:B------:R-:W-:Y:S02]  /*1600*/  IADD3 R6, P0, PT, R0, UR18, RZ ;  /* 0x0000001200067c10 */ /* 0x000fe4000ff1e0ff */
[----:B------:R-:W-:Y:S02]  /*1610*/  IADD3 R10, P1, PT, R10, UR18, RZ ;  /* 0x000000120a0a7c10 */ /* 0x000fe4000ff3e0ff */
[----:B------:R-:W-:Y:S02]  /*1620*/  IADD3.X R7, PT, PT, R11, UR19, RZ, P0, !PT ;  /* 0x000000130b077c10 */ /* 0x000fe400087fe4ff */
[----:B------:R-:W-:-:S02]  /*1630*/  IADD3.X R11, PT, PT, R2, UR19, RZ, P1, !PT ;  /* 0x00000013020b7c10 */ /* 0x000fc40008ffe4ff */
[----:B------:R-:W-:Y:S01]  /*1640*/  IADD3 R3, PT, PT, R3, 0x2, RZ ;  /* 0x0000000203037810 */ /* 0x000fe20007ffe0ff */
[----:B--2---:R-:W-:Y:S01]  /*1650*/  FADD R13, R4, UR4 ;  /* 0x00000004040d7e21 */ /* 0x004fe20008000000 */
[----:B---3--:R-:W-:-:S04]  /*1660*/  FADD R15, R8, UR4 ;  /* 0x00000004080f7e21 */ /* 0x008fc80008000000 */
[----:B------:R2:W-:Y:S04]  /*1670*/  STG.E desc[UR10][R6.64], R13 ;  /* 0x0000000d06007986 */ /* 0x0005e8000c10190a */
[----:B------:R2:W-:Y:S02]  /*1680*/  STG.E desc[UR10][R10.64], R15 ;  /* 0x0000000f0a007986 */ /* 0x0005e4000c10190a */
.L_x_3:
[----:B------:R-:W-:-:S04]  /*1690*/  ULOP3.LUT UR4, UR12, 0x1, URZ, 0xc0, !UPT ;  /* 0x000000010c047892 */ /* 0x000fc8000f8ec0ff */
[----:B------:R-:W-:-:S06]  /*16a0*/  UISETP.NE.U32.AND UP0, UPT, UR4, 0x1, UPT ;  /* 0x000000010400788c */ /* 0x000fcc000bf05070 */
[----:B------:R-:W-:-:S13]  /*16b0*/  PLOP3.LUT P0, PT, PT, PT, UP0, 0x80, 0x8 ;  /* 0x000000000008781c */ /* 0x000fda0003f0f008 */
[----:B------:R-:W-:Y:S05]  /*16c0*/  @P0 EXIT ;  /* 0x000000000000094d */ /* 0x000fea0003800000 */
[----:B------:R-:W-:Y:S01]  /*16d0*/  IMAD.MOV.U32 R25, RZ, RZ, RZ ;  /* 0x000000ffff197224 */ /* 0x000fe200078e00ff */
[----:B------:R-:W-:Y:S01]  /*16e0*/  UMOV UR4, URZ ;  /* 0x000000ff00047c82 */ /* 0x000fe20008000000 */
[----:B------:R-:W-:Y:S01]  /*16f0*/  IMAD.MOV.U32 R21, RZ, RZ, RZ ;  /* 0x000000ffff157224 */ /* 0x000fe200078e00ff */
[----:B------:R-:W3:Y:S01]  /*1700*/  LDCU.128 UR16, c[0x0][0x380] ;  /* 0x00007000ff1077ac */ /* 0x000ee20008000c00 */
[----:B------:R-:W-:-:S04]  /*1710*/  IMAD.WIDE.U32 R2, R3, UR13, R24 ;  /* 0x0000000d03027c25 */ /* 0x000fc8000f8e0018 */
[----:B------:R-:W-:Y:S01]  /*1720*/  IMAD.MOV.U32 R4, RZ, RZ, R22 ;  /* 0x000000ffff047224 */ /* 0x000fe200078e0016 */
[----:B------:R-:W-:Y:S01]  /*1730*/  IADD3 R0, PT, PT, R3, UR4, RZ ;  /* 0x0000000403007c10 */ /* 0x000fe2000fffe0ff */
[----:B------:R-:W-:Y:S01]  /*1740*/  IMAD.WIDE.U32 R2, R2, UR14, R20 ;  /* 0x0000000e02027c25 */ /* 0x000fe2000f8e0014 */
[----:B------:R-:W2:Y:S03]  /*1750*/  LDCU UR4, c[0x0][0x3a0] ;  /* 0x00007400ff0477ac */ /* 0x000ea60008000800 */
[----:B0-----:R-:W-:-:S05]  /*1760*/  IMAD R5, R0, UR14, RZ ;  /* 0x0000000e00057c24 */ /* 0x001fca000f8e02ff */
[----:B------:R-:W-:Y:S02]  /*1770*/  IADD3 R0, PT, PT, R3, R5, RZ ;  /* 0x0000000503007210 */ /* 0x000fe40007ffe0ff */
[----:B------:R-:W-:-:S03]  /*1780*/  MOV R5, R23 ;  /* 0x0000001700057202 */ /* 0x000fc60000000f00 */
[----:B------:R-:W-:Y:S02]  /*1790*/  IMAD R3, R0, UR15, RZ ;  /* 0x0000000f00037c24 */ /* 0x000fe4000f8e02ff */
[----:B------:R-:W-:-:S04]  /*17a0*/  IMAD.WIDE.U32 R4, R2, UR15, R4 ;  /* 0x0000000f02047c25 */ /* 0x000fc8000f8e0004 */
[----:B------:R-:W-:Y:S02]  /*17b0*/  IMAD R3, R2, UR6, R3 ;  /* 0x0000000602037c24 */ /* 0x000fe4000f8e0203 */
[----:B------:R-:W-:-:S03]  /*17c0*/  IMAD.SHL.U32 R0, R4, 0x4, RZ ;  /* 0x0000000404007824 */ /* 0x000fc600078e00ff */
[----:B------:R-:W-:Y:S02]  /*17d0*/  IADD3 R5, PT, PT, R5, R3, RZ ;  /* 0x0000000305057210 */ /* 0x000fe40007ffe0ff */
[----:B---3--:R-:W-:Y:S02]  /*17e0*/  IADD3 R2, P0, PT, R0, UR16, RZ ;  /* 0x0000001000027c10 */ /* 0x008fe4000ff1e0ff */
[----:B------:R-:W-:-:S04]  /*17f0*/  SHF.L.U64.HI R5, R4, 0x2, R5 ;  /* 0x0000000204057819 */ /* 0x000fc80000010205 */
[----:B------:R-:W-:-:S05]  /*1800*/  IADD3.X R3, PT, PT, R5, UR17, RZ, P0, !PT ;  /* 0x0000001105037c10 */ /* 0x000fca00087fe4ff */
[----:B------:R-:W2:Y:S01]  /*1810*/  LDG.E.CONSTANT R2, desc[UR10][R2.64] ;  /* 0x0000000a02027981 */ /* 0x000ea2000c1e9900 */
[----:B------:R-:W-:-:S04]  /*1820*/  IADD3 R4, P0, PT, R0, UR18, RZ ;  /* 0x0000001200047c10 */ /* 0x000fc8000ff1e0ff */
[----:B------:R-:W-:Y:S01]  /*1830*/  IADD3.X R5, PT, PT, R5, UR19, RZ, P0, !PT ;  /* 0x0000001305057c10 */ /* 0x000fe200087fe4ff */
[----:B--2---:R-:W-:-:S05]  /*1840*/  FADD R7, R2, UR4 ;  /* 0x0000000402077e21 */ /* 0x004fca0008000000 */
[----:B------:R-:W-:Y:S01]  /*1850*/  STG.E desc[UR10][R4.64], R7 ;  /* 0x0000000704007986 */ /* 0x000fe2000c10190a */
[----:B------:R-:W-:Y:S05]  /*1860*/  EXIT ;  /* 0x000000000000794d */ /* 0x000fea0003800000 */
.L_x_4:
[----:B------:R-:W-:-:S00]  /*1870*/  BRA `(.L_x_4) ;  /* 0xfffffffc00fc7947 */ /* 0x000fc0000383ffff */
[----:B------:R-:W-:-:S00]  /*1880*/  NOP ;  /* 0x0000000000007918 */ /* 0x000fc00000000000 */
[----:B------:R-:W-:-:S00]  /*1890*/  NOP ;  /* 0x0000000000007918 */ /* 0x000fc00000000000 */
[----:B------:R-:W-:-:S00]  /*18a0*/  NOP ;  /* 0x0000000000007918 */ /* 0x000fc00000000000 */
[----:B------:R-:W-:-:S00]  /*18b0*/  NOP ;  /* 0x0000000000007918 */ /* 0x000fc00000000000 */
[----:B------:R-:W-:-:S00]  /*18c0*/  NOP ;  /* 0x0000000000007918 */ /* 0x000fc00000000000 */
[----:B------:R-:W-:-:S00]  /*18d0*/  NOP ;  /* 0x0000000000007918 */ /* 0x000fc00000000000 */
[----:B------:R-:W-:-:S00]  /*18e0*/  NOP ;  /* 0x0000000000007918 */ /* 0x000fc00000000000 */
[----:B------:R-:W-:-:S00]  /*18f0*/  NOP ;  /* 0x0000000000007918 */ /* 0x000fc00000000000 */
.L_x_5:


//--------------------- .nv.shared.reserved.0     --------------------------
	.section	.nv.shared.reserved.0,"aw",@nobits
	.weak		__nv_reservedSMEM_offset_0_alias
	.size		__nv_reservedSMEM_offset_0_alias, 0, 64
	.other		__nv_reservedSMEM_offset_0_alias,@"STO_CUDA_RESERVED_SHARED STV_DEFAULT"
__nv_reservedSMEM_offset_0_alias:
	.zero		0
	.zero		64


//--------------------- .nv.constant0._Z16add_bias_nchw_3dPKfPfiiiif --------------------------
	.section	.nv.constant0._Z16add_bias_nchw_3dPKfPfiiiif,"a",@progbits
	.sectionflags	@""
	.align	4
.nv.constant0._Z16add_bias_nchw_3dPKfPfiiiif:
	.zero		932


//--------------------- SYMBOLS --------------------------

	.type		.nv.reservedSmem.offset0,@object
	.size		.nv.reservedSmem.offset0,0x4
